//
// Generated by NVIDIA NVVM Compiler
//
// Compiler Build ID: CL-36424714
// Cuda compilation tools, release 13.0, V13.0.88
// Based on NVVM 20.0.0
//

.version 9.0
.target sm_100
.address_size 64

	// .globl	_Z12reduce_basicILi256EEvPKfiPf
// _ZZ12reduce_basicILi256EEvPKfiPfE5sdata has been demoted
// _ZZ15finalize_reduceILi256EEvPKfiPfE5sdata has been demoted
// _ZZ16reduce_optimizedILi256EEvPKfiPfE5sdata has been demoted
// _ZZ26reduce_segmented_coarsenedILi256EEvPKfiPfE5sdata has been demoted

.visible .entry _Z12reduce_basicILi256EEvPKfiPf(
	.param .u64 .ptr .align 1 _Z12reduce_basicILi256EEvPKfiPf_param_0,
	.param .u32 _Z12reduce_basicILi256EEvPKfiPf_param_1,
	.param .u64 .ptr .align 1 _Z12reduce_basicILi256EEvPKfiPf_param_2
)
{
	.reg .pred 	%p<12>;
	.reg .b32 	%r<18>;
	.reg .b32 	%f<35>;
	.reg .b64 	%rd<9>;
	// demoted variable
	.shared .align 4 .b8 _ZZ12reduce_basicILi256EEvPKfiPfE5sdata[1024];
	ld.param.u64 	%rd3, [_Z12reduce_basicILi256EEvPKfiPf_param_0];
	ld.param.u32 	%r5, [_Z12reduce_basicILi256EEvPKfiPf_param_1];
	ld.param.u64 	%rd2, [_Z12reduce_basicILi256EEvPKfiPf_param_2];
	cvta.to.global.u64 	%rd4, %rd3;
	mov.u32 	%r1, %tid.x;
	mov.u32 	%r2, %ctaid.x;
	shl.b32 	%r6, %r2, 9;
	add.s32 	%r3, %r6, %r1;
	setp.ge.s32 	%p1, %r3, %r5;
	mul.wide.s32 	%rd5, %r3, 4;
	add.s64 	%rd1, %rd4, %rd5;
	mov.f32 	%f34, 0f00000000;
	@%p1 bra 	$L__BB0_2;
	ld.global.nc.f32 	%f6, [%rd1];
	add.f32 	%f34, %f6, 0f00000000;
$L__BB0_2:
	add.s32 	%r7, %r3, 256;
	setp.ge.s32 	%p2, %r7, %r5;
	@%p2 bra 	$L__BB0_4;
	ld.global.nc.f32 	%f7, [%rd1+1024];
	add.f32 	%f34, %f34, %f7;
$L__BB0_4:
	shl.b32 	%r8, %r1, 2;
	mov.u32 	%r9, _ZZ12reduce_basicILi256EEvPKfiPfE5sdata;
	add.s32 	%r4, %r9, %r8;
	st.shared.f32 	[%r4], %f34;
	bar.sync 	0;
	setp.gt.u32 	%p3, %r1, 127;
	@%p3 bra 	$L__BB0_6;
	add.s32 	%r11, %r4, %r8;
	ld.shared.f32 	%f8, [%r11+4];
	ld.shared.f32 	%f9, [%r11];
	add.f32 	%f10, %f8, %f9;
	st.shared.f32 	[%r11], %f10;
$L__BB0_6:
	bar.sync 	0;
	setp.gt.u32 	%p4, %r1, 63;
	@%p4 bra 	$L__BB0_8;
	mad.lo.s32 	%r12, %r1, 12, %r4;
	ld.shared.f32 	%f11, [%r12+8];
	ld.shared.f32 	%f12, [%r12];
	add.f32 	%f13, %f11, %f12;
	st.shared.f32 	[%r12], %f13;
$L__BB0_8:
	bar.sync 	0;
	setp.gt.u32 	%p5, %r1, 31;
	@%p5 bra 	$L__BB0_10;
	mad.lo.s32 	%r13, %r1, 28, %r4;
	ld.shared.f32 	%f14, [%r13+16];
	ld.shared.f32 	%f15, [%r13];
	add.f32 	%f16, %f14, %f15;
	st.shared.f32 	[%r13], %f16;
$L__BB0_10:
	bar.sync 	0;
	setp.gt.u32 	%p6, %r1, 15;
	@%p6 bra 	$L__BB0_12;
	mad.lo.s32 	%r14, %r1, 60, %r4;
	ld.shared.f32 	%f17, [%r14+32];
	ld.shared.f32 	%f18, [%r14];
	add.f32 	%f19, %f17, %f18;
	st.shared.f32 	[%r14], %f19;
$L__BB0_12:
	bar.sync 	0;
	setp.gt.u32 	%p7, %r1, 7;
	@%p7 bra 	$L__BB0_14;
	mad.lo.s32 	%r15, %r1, 124, %r4;
	ld.shared.f32 	%f20, [%r15+64];
	ld.shared.f32 	%f21, [%r15];
	add.f32 	%f22, %f20, %f21;
	st.shared.f32 	[%r15], %f22;
$L__BB0_14:
	bar.sync 	0;
	setp.gt.u32 	%p8, %r1, 3;
	@%p8 bra 	$L__BB0_16;
	mad.lo.s32 	%r16, %r1, 252, %r4;
	ld.shared.f32 	%f23, [%r16+128];
	ld.shared.f32 	%f24, [%r16];
	add.f32 	%f25, %f23, %f24;
	st.shared.f32 	[%r16], %f25;
$L__BB0_16:
	bar.sync 	0;
	setp.gt.u32 	%p9, %r1, 1;
	@%p9 bra 	$L__BB0_18;
	mad.lo.s32 	%r17, %r1, 508, %r4;
	ld.shared.f32 	%f26, [%r17+256];
	ld.shared.f32 	%f27, [%r17];
	add.f32 	%f28, %f26, %f27;
	st.shared.f32 	[%r17], %f28;
$L__BB0_18:
	bar.sync 	0;
	setp.ne.s32 	%p10, %r1, 0;
	@%p10 bra 	$L__BB0_20;
	ld.shared.f32 	%f29, [_ZZ12reduce_basicILi256EEvPKfiPfE5sdata+512];
	ld.shared.f32 	%f30, [_ZZ12reduce_basicILi256EEvPKfiPfE5sdata];
	add.f32 	%f31, %f29, %f30;
	st.shared.f32 	[_ZZ12reduce_basicILi256EEvPKfiPfE5sdata], %f31;
$L__BB0_20:
	setp.ne.s32 	%p11, %r1, 0;
	bar.sync 	0;
	@%p11 bra 	$L__BB0_22;
	ld.shared.f32 	%f32, [_ZZ12reduce_basicILi256EEvPKfiPfE5sdata];
	cvta.to.global.u64 	%rd6, %rd2;
	mul.wide.u32 	%rd7, %r2, 4;
	add.s64 	%rd8, %rd6, %rd7;
	st.global.f32 	[%rd8], %f32;
$L__BB0_22:
	ret;

}
	// .globl	_Z15finalize_reduceILi256EEvPKfiPf
.visible .entry _Z15finalize_reduceILi256EEvPKfiPf(
	.param .u64 .ptr .align 1 _Z15finalize_reduceILi256EEvPKfiPf_param_0,
	.param .u32 _Z15finalize_reduceILi256EEvPKfiPf_param_1,
	.param .u64 .ptr .align 1 _Z15finalize_reduceILi256EEvPKfiPf_param_2
)
{
	.reg .pred 	%p<20>;
	.reg .b32 	%r<43>;
	.reg .b32 	%f<105>;
	.reg .b64 	%rd<20>;
	// demoted variable
	.shared .align 4 .b8 _ZZ15finalize_reduceILi256EEvPKfiPfE5sdata[1024];
	ld.param.u64 	%rd9, [_Z15finalize_reduceILi256EEvPKfiPf_param_0];
	ld.param.u32 	%r20, [_Z15finalize_reduceILi256EEvPKfiPf_param_1];
	ld.param.u64 	%rd8, [_Z15finalize_reduceILi256EEvPKfiPf_param_2];
	cvta.to.global.u64 	%rd1, %rd9;
	mov.u32 	%r1, %tid.x;
	setp.ge.s32 	%p1, %r1, %r20;
	mov.f32 	%f101, 0f00000000;
	@%p1 bra 	$L__BB1_13;
	not.b32 	%r21, %r1;
	add.s32 	%r22, %r20, %r21;
	shr.u32 	%r23, %r22, 8;
	add.s32 	%r2, %r23, 1;
	and.b32  	%r3, %r2, 15;
	setp.lt.u32 	%p2, %r22, 3840;
	mov.f32 	%f101, 0f00000000;
	mov.u32 	%r39, %r1;
	@%p2 bra 	$L__BB1_4;
	and.b32  	%r24, %r2, 33554416;
	neg.s32 	%r37, %r24;
	mul.wide.u32 	%rd10, %r1, 4;
	add.s64 	%rd11, %rd10, %rd1;
	add.s64 	%rd18, %rd11, 8192;
	mov.f32 	%f101, 0f00000000;
	mov.u32 	%r39, %r1;
$L__BB1_3:
	.pragma "nounroll";
	ld.global.nc.f32 	%f25, [%rd18+-8192];
	add.f32 	%f26, %f101, %f25;
	ld.global.nc.f32 	%f27, [%rd18+-7168];
	add.f32 	%f28, %f26, %f27;
	ld.global.nc.f32 	%f29, [%rd18+-6144];
	add.f32 	%f30, %f28, %f29;
	ld.global.nc.f32 	%f31, [%rd18+-5120];
	add.f32 	%f32, %f30, %f31;
	ld.global.nc.f32 	%f33, [%rd18+-4096];
	add.f32 	%f34, %f32, %f33;
	ld.global.nc.f32 	%f35, [%rd18+-3072];
	add.f32 	%f36, %f34, %f35;
	ld.global.nc.f32 	%f37, [%rd18+-2048];
	add.f32 	%f38, %f36, %f37;
	ld.global.nc.f32 	%f39, [%rd18+-1024];
	add.f32 	%f40, %f38, %f39;
	ld.global.nc.f32 	%f41, [%rd18];
	add.f32 	%f42, %f40, %f41;
	ld.global.nc.f32 	%f43, [%rd18+1024];
	add.f32 	%f44, %f42, %f43;
	ld.global.nc.f32 	%f45, [%rd18+2048];
	add.f32 	%f46, %f44, %f45;
	ld.global.nc.f32 	%f47, [%rd18+3072];
	add.f32 	%f48, %f46, %f47;
	ld.global.nc.f32 	%f49, [%rd18+4096];
	add.f32 	%f50, %f48, %f49;
	ld.global.nc.f32 	%f51, [%rd18+5120];
	add.f32 	%f52, %f50, %f51;
	ld.global.nc.f32 	%f53, [%rd18+6144];
	add.f32 	%f54, %f52, %f53;
	ld.global.nc.f32 	%f55, [%rd18+7168];
	add.f32 	%f101, %f54, %f55;
	add.s32 	%r39, %r39, 4096;
	add.s32 	%r37, %r37, 16;
	add.s64 	%rd18, %rd18, 16384;
	setp.ne.s32 	%p3, %r37, 0;
	@%p3 bra 	$L__BB1_3;
$L__BB1_4:
	setp.eq.s32 	%p4, %r3, 0;
	@%p4 bra 	$L__BB1_13;
	and.b32  	%r10, %r2, 7;
	setp.lt.u32 	%p5, %r3, 8;
	@%p5 bra 	$L__BB1_7;
	mul.wide.u32 	%rd12, %r39, 4;
	add.s64 	%rd13, %rd1, %rd12;
	ld.global.nc.f32 	%f57, [%rd13];
	add.f32 	%f58, %f101, %f57;
	ld.global.nc.f32 	%f59, [%rd13+1024];
	add.f32 	%f60, %f58, %f59;
	ld.global.nc.f32 	%f61, [%rd13+2048];
	add.f32 	%f62, %f60, %f61;
	ld.global.nc.f32 	%f63, [%rd13+3072];
	add.f32 	%f64, %f62, %f63;
	ld.global.nc.f32 	%f65, [%rd13+4096];
	add.f32 	%f66, %f64, %f65;
	ld.global.nc.f32 	%f67, [%rd13+5120];
	add.f32 	%f68, %f66, %f67;
	ld.global.nc.f32 	%f69, [%rd13+6144];
	add.f32 	%f70, %f68, %f69;
	ld.global.nc.f32 	%f71, [%rd13+7168];
	add.f32 	%f101, %f70, %f71;
	add.s32 	%r39, %r39, 2048;
$L__BB1_7:
	setp.eq.s32 	%p6, %r10, 0;
	@%p6 bra 	$L__BB1_13;
	and.b32  	%r13, %r2, 3;
	setp.lt.u32 	%p7, %r10, 4;
	@%p7 bra 	$L__BB1_10;
	mul.wide.u32 	%rd14, %r39, 4;
	add.s64 	%rd15, %rd1, %rd14;
	ld.global.nc.f32 	%f73, [%rd15];
	add.f32 	%f74, %f101, %f73;
	ld.global.nc.f32 	%f75, [%rd15+1024];
	add.f32 	%f76, %f74, %f75;
	ld.global.nc.f32 	%f77, [%rd15+2048];
	add.f32 	%f78, %f76, %f77;
	ld.global.nc.f32 	%f79, [%rd15+3072];
	add.f32 	%f101, %f78, %f79;
	add.s32 	%r39, %r39, 1024;
$L__BB1_10:
	setp.eq.s32 	%p8, %r13, 0;
	@%p8 bra 	$L__BB1_13;
	mul.wide.u32 	%rd16, %r39, 4;
	add.s64 	%rd19, %rd1, %rd16;
	neg.s32 	%r42, %r13;
$L__BB1_12:
	.pragma "nounroll";
	ld.global.nc.f32 	%f80, [%rd19];
	add.f32 	%f101, %f101, %f80;
	add.s64 	%rd19, %rd19, 1024;
	add.s32 	%r42, %r42, 1;
	setp.ne.s32 	%p9, %r42, 0;
	@%p9 bra 	$L__BB1_12;
$L__BB1_13:
	shl.b32 	%r25, %r1, 2;
	mov.u32 	%r26, _ZZ15finalize_reduceILi256EEvPKfiPfE5sdata;
	add.s32 	%r19, %r26, %r25;
	st.shared.f32 	[%r19], %f101;
	bar.sync 	0;
	setp.gt.u32 	%p10, %r1, 127;
	@%p10 bra 	$L__BB1_15;
	ld.shared.f32 	%f81, [%r19+512];
	add.f32 	%f101, %f81, %f101;
	st.shared.f32 	[%r19], %f101;
$L__BB1_15:
	bar.sync 	0;
	setp.gt.u32 	%p11, %r1, 63;
	@%p11 bra 	$L__BB1_17;
	ld.shared.f32 	%f82, [%r19+256];
	add.f32 	%f101, %f82, %f101;
	st.shared.f32 	[%r19], %f101;
$L__BB1_17:
	bar.sync 	0;
	setp.gt.u32 	%p12, %r1, 31;
	@%p12 bra 	$L__BB1_19;
	ld.shared.f32 	%f83, [%r19+128];
	add.f32 	%f101, %f83, %f101;
	st.shared.f32 	[%r19], %f101;
$L__BB1_19:
	setp.gt.u32 	%p13, %r1, 31;
	bar.sync 	0;
	@%p13 bra 	$L__BB1_22;
	mov.b32 	%r27, %f101;
	shfl.sync.down.b32	%r28|%p14, %r27, 16, 31, -1;
	mov.b32 	%f84, %r28;
	add.f32 	%f85, %f101, %f84;
	mov.b32 	%r29, %f85;
	shfl.sync.down.b32	%r30|%p15, %r29, 8, 31, -1;
	mov.b32 	%f86, %r30;
	add.f32 	%f87, %f85, %f86;
	mov.b32 	%r31, %f87;
	shfl.sync.down.b32	%r32|%p16, %r31, 4, 31, -1;
	mov.b32 	%f88, %r32;
	add.f32 	%f89, %f87, %f88;
	mov.b32 	%r33, %f89;
	shfl.sync.down.b32	%r34|%p17, %r33, 2, 31, -1;
	mov.b32 	%f90, %r34;
	add.f32 	%f91, %f89, %f90;
	mov.b32 	%r35, %f91;
	shfl.sync.down.b32	%r36|%p18, %r35, 1, 31, -1;
	mov.b32 	%f92, %r36;
	add.f32 	%f20, %f91, %f92;
	setp.ne.s32 	%p19, %r1, 0;
	@%p19 bra 	$L__BB1_22;
	cvta.to.global.u64 	%rd17, %rd8;
	st.global.f32 	[%rd17], %f20;
$L__BB1_22:
	ret;

}
	// .globl	_Z16reduce_optimizedILi256EEvPKfiPf
.visible .entry _Z16reduce_optimizedILi256EEvPKfiPf(
	.param .u64 .ptr .align 1 _Z16reduce_optimizedILi256EEvPKfiPf_param_0,
	.param .u32 _Z16reduce_optimizedILi256EEvPKfiPf_param_1,
	.param .u64 .ptr .align 1 _Z16reduce_optimizedILi256EEvPKfiPf_param_2
)
{
	.reg .pred 	%p<13>;
	.reg .b32 	%r<20>;
	.reg .b32 	%f<30>;
	.reg .b64 	%rd<9>;
	// demoted variable
	.shared .align 4 .b8 _ZZ16reduce_optimizedILi256EEvPKfiPfE5sdata[1024];
	ld.param.u64 	%rd3, [_Z16reduce_optimizedILi256EEvPKfiPf_param_0];
	ld.param.u32 	%r5, [_Z16reduce_optimizedILi256EEvPKfiPf_param_1];
	ld.param.u64 	%rd2, [_Z16reduce_optimizedILi256EEvPKfiPf_param_2];
	cvta.to.global.u64 	%rd4, %rd3;
	mov.u32 	%r1, %tid.x;
	mov.u32 	%r2, %ctaid.x;
	shl.b32 	%r6, %r2, 9;
	add.s32 	%r3, %r6, %r1;
	setp.ge.s32 	%p1, %r3, %r5;
	mul.wide.s32 	%rd5, %r3, 4;
	add.s64 	%rd1, %rd4, %rd5;
	mov.f32 	%f29, 0f00000000;
	@%p1 bra 	$L__BB2_2;
	ld.global.nc.f32 	%f7, [%rd1];
	add.f32 	%f29, %f7, 0f00000000;
$L__BB2_2:
	add.s32 	%r7, %r3, 256;
	setp.ge.s32 	%p2, %r7, %r5;
	@%p2 bra 	$L__BB2_4;
	ld.global.nc.f32 	%f8, [%rd1+1024];
	add.f32 	%f29, %f29, %f8;
$L__BB2_4:
	shl.b32 	%r8, %r1, 2;
	mov.u32 	%r9, _ZZ16reduce_optimizedILi256EEvPKfiPfE5sdata;
	add.s32 	%r4, %r9, %r8;
	st.shared.f32 	[%r4], %f29;
	bar.sync 	0;
	setp.gt.u32 	%p3, %r1, 127;
	@%p3 bra 	$L__BB2_6;
	ld.shared.f32 	%f9, [%r4+512];
	ld.shared.f32 	%f10, [%r4];
	add.f32 	%f11, %f9, %f10;
	st.shared.f32 	[%r4], %f11;
$L__BB2_6:
	bar.sync 	0;
	setp.gt.u32 	%p4, %r1, 63;
	@%p4 bra 	$L__BB2_8;
	ld.shared.f32 	%f12, [%r4+256];
	ld.shared.f32 	%f13, [%r4];
	add.f32 	%f14, %f12, %f13;
	st.shared.f32 	[%r4], %f14;
$L__BB2_8:
	bar.sync 	0;
	setp.gt.u32 	%p5, %r1, 31;
	@%p5 bra 	$L__BB2_10;
	ld.shared.f32 	%f15, [%r4+128];
	ld.shared.f32 	%f16, [%r4];
	add.f32 	%f17, %f15, %f16;
	st.shared.f32 	[%r4], %f17;
$L__BB2_10:
	setp.gt.u32 	%p6, %r1, 31;
	bar.sync 	0;
	@%p6 bra 	$L__BB2_13;
	ld.shared.f32 	%f18, [%r4];
	mov.b32 	%r10, %f18;
	shfl.sync.down.b32	%r11|%p7, %r10, 16, 31, -1;
	mov.b32 	%f19, %r11;
	add.f32 	%f20, %f18, %f19;
	mov.b32 	%r12, %f20;
	shfl.sync.down.b32	%r13|%p8, %r12, 8, 31, -1;
	mov.b32 	%f21, %r13;
	add.f32 	%f22, %f20, %f21;
	mov.b32 	%r14, %f22;
	shfl.sync.down.b32	%r15|%p9, %r14, 4, 31, -1;
	mov.b32 	%f23, %r15;
	add.f32 	%f24, %f22, %f23;
	mov.b32 	%r16, %f24;
	shfl.sync.down.b32	%r17|%p10, %r16, 2, 31, -1;
	mov.b32 	%f25, %r17;
	add.f32 	%f26, %f24, %f25;
	mov.b32 	%r18, %f26;
	shfl.sync.down.b32	%r19|%p11, %r18, 1, 31, -1;
	mov.b32 	%f27, %r19;
	add.f32 	%f5, %f26, %f27;
	setp.ne.s32 	%p12, %r1, 0;
	@%p12 bra 	$L__BB2_13;
	cvta.to.global.u64 	%rd6, %rd2;
	mul.wide.u32 	%rd7, %r2, 4;
	add.s64 	%rd8, %rd6, %rd7;
	st.global.f32 	[%rd8], %f5;
$L__BB2_13:
	ret;

}
	// .globl	_Z26reduce_segmented_coarsenedILi256EEvPKfiPf
.visible .entry _Z26reduce_segmented_coarsenedILi256EEvPKfiPf(
	.param .u64 .ptr .align 1 _Z26reduce_segmented_coarsenedILi256EEvPKfiPf_param_0,
	.param .u32 _Z26reduce_segmented_coarsenedILi256EEvPKfiPf_param_1,
	.param .u64 .ptr .align 1 _Z26reduce_segmented_coarsenedILi256EEvPKfiPf_param_2
)
{
	.reg .pred 	%p<37>;
	.reg .b32 	%r<79>;
	.reg .b32 	%f<117>;
	.reg .b64 	%rd<47>;
	// demoted variable
	.shared .align 4 .b8 _ZZ26reduce_segmented_coarsenedILi256EEvPKfiPfE5sdata[1024];
	ld.param.u64 	%rd3, [_Z26reduce_segmented_coarsenedILi256EEvPKfiPf_param_0];
	ld.param.u32 	%r47, [_Z26reduce_segmented_coarsenedILi256EEvPKfiPf_param_1];
	ld.param.u64 	%rd2, [_Z26reduce_segmented_coarsenedILi256EEvPKfiPf_param_2];
	cvta.to.global.u64 	%rd1, %rd3;
	mov.u32 	%r1, %tid.x;
	mov.u32 	%r2, %nctaid.x;
	shl.b32 	%r3, %r2, 8;
	mov.u32 	%r4, %ctaid.x;
	shl.b32 	%r5, %r4, 8;
	add.s32 	%r78, %r5, %r1;
	setp.ge.s32 	%p1, %r78, %r47;
	mov.f32 	%f97, 0f00000000;
	@%p1 bra 	$L__BB3_47;
	shl.b32 	%r7, %r2, 10;
	add.s32 	%r48, %r78, %r7;
	max.s32 	%r49, %r47, %r48;
	setp.lt.s32 	%p2, %r48, %r47;
	selp.u32 	%r50, 1, 0, %p2;
	add.s32 	%r51, %r48, %r50;
	sub.s32 	%r52, %r49, %r51;
	div.u32 	%r53, %r52, %r7;
	add.s32 	%r8, %r53, %r50;
	and.b32  	%r54, %r8, 3;
	setp.eq.s32 	%p3, %r54, 3;
	mov.f32 	%f97, 0f00000000;
	@%p3 bra 	$L__BB3_12;
	mad.lo.s32 	%r55, %r2, 768, %r1;
	add.s32 	%r75, %r55, %r5;
	shl.b32 	%r56, %r2, 9;
	add.s32 	%r57, %r1, %r56;
	add.s32 	%r74, %r57, %r5;
	add.s32 	%r73, %r78, %r3;
	add.s32 	%r58, %r8, 1;
	and.b32  	%r59, %r58, 3;
	neg.s32 	%r72, %r59;
	mov.f32 	%f97, 0f00000000;
	mov.u32 	%r76, %r78;
$L__BB3_3:
	.pragma "nounroll";
	setp.ge.s32 	%p4, %r76, %r47;
	@%p4 bra 	$L__BB3_5;
	mul.wide.s32 	%rd4, %r76, 4;
	add.s64 	%rd5, %rd1, %rd4;
	ld.global.nc.f32 	%f57, [%rd5];
	add.f32 	%f97, %f97, %f57;
$L__BB3_5:
	add.s32 	%r18, %r3, %r76;
	setp.ge.s32 	%p5, %r18, %r47;
	@%p5 bra 	$L__BB3_7;
	mul.wide.s32 	%rd6, %r73, 4;
	add.s64 	%rd7, %rd1, %rd6;
	ld.global.nc.f32 	%f58, [%rd7];
	add.f32 	%f97, %f97, %f58;
$L__BB3_7:
	add.s32 	%r19, %r3, %r18;
	setp.ge.s32 	%p6, %r19, %r47;
	@%p6 bra 	$L__BB3_9;
	mul.wide.s32 	%rd8, %r74, 4;
	add.s64 	%rd9, %rd1, %rd8;
	ld.global.nc.f32 	%f59, [%rd9];
	add.f32 	%f97, %f97, %f59;
$L__BB3_9:
	add.s32 	%r20, %r3, %r19;
	setp.ge.s32 	%p7, %r20, %r47;
	@%p7 bra 	$L__BB3_11;
	mul.wide.s32 	%rd10, %r75, 4;
	add.s64 	%rd11, %rd1, %rd10;
	ld.global.nc.f32 	%f60, [%rd11];
	add.f32 	%f97, %f97, %f60;
$L__BB3_11:
	add.s32 	%r78, %r76, %r7;
	add.s32 	%r75, %r75, %r7;
	add.s32 	%r74, %r74, %r7;
	add.s32 	%r73, %r73, %r7;
	add.s32 	%r72, %r72, 1;
	setp.ne.s32 	%p8, %r72, 0;
	add.s32 	%r76, %r3, %r20;
	@%p8 bra 	$L__BB3_3;
$L__BB3_12:
	setp.lt.u32 	%p9, %r8, 3;
	@%p9 bra 	$L__BB3_47;
	shl.b32 	%r31, %r2, 9;
$L__BB3_14:
	setp.ge.s32 	%p10, %r78, %r47;
	@%p10 bra 	$L__BB3_16;
	mul.wide.s32 	%rd12, %r78, 4;
	add.s64 	%rd13, %rd1, %rd12;
	ld.global.nc.f32 	%f61, [%rd13];
	add.f32 	%f97, %f97, %f61;
$L__BB3_16:
	add.s32 	%r29, %r3, %r78;
	setp.ge.s32 	%p11, %r29, %r47;
	@%p11 bra 	$L__BB3_18;
	mul.wide.s32 	%rd14, %r29, 4;
	add.s64 	%rd15, %rd1, %rd14;
	ld.global.nc.f32 	%f62, [%rd15];
	add.f32 	%f97, %f97, %f62;
$L__BB3_18:
	add.s32 	%r30, %r29, %r3;
	setp.ge.s32 	%p12, %r30, %r47;
	@%p12 bra 	$L__BB3_20;
	mul.wide.s32 	%rd16, %r30, 4;
	add.s64 	%rd17, %rd1, %rd16;
	ld.global.nc.f32 	%f63, [%rd17];
	add.f32 	%f97, %f97, %f63;
$L__BB3_20:
	add.s32 	%r32, %r31, %r29;
	setp.ge.s32 	%p13, %r32, %r47;
	@%p13 bra 	$L__BB3_22;
	mul.wide.s32 	%rd18, %r32, 4;
	add.s64 	%rd19, %rd1, %rd18;
	ld.global.nc.f32 	%f64, [%rd19];
	add.f32 	%f97, %f97, %f64;
$L__BB3_22:
	add.s32 	%r33, %r32, %r3;
	setp.ge.s32 	%p14, %r33, %r47;
	@%p14 bra 	$L__BB3_24;
	mul.wide.s32 	%rd20, %r33, 4;
	add.s64 	%rd21, %rd1, %rd20;
	ld.global.nc.f32 	%f65, [%rd21];
	add.f32 	%f97, %f97, %f65;
$L__BB3_24:
	add.s32 	%r34, %r3, %r33;
	setp.ge.s32 	%p15, %r34, %r47;
	@%p15 bra 	$L__BB3_26;
	mul.wide.s32 	%rd22, %r34, 4;
	add.s64 	%rd23, %rd1, %rd22;
	ld.global.nc.f32 	%f66, [%rd23];
	add.f32 	%f97, %f97, %f66;
$L__BB3_26:
	add.s32 	%r35, %r34, %r3;
	setp.ge.s32 	%p16, %r35, %r47;
	@%p16 bra 	$L__BB3_28;
	mul.wide.s32 	%rd24, %r35, 4;
	add.s64 	%rd25, %rd1, %rd24;
	ld.global.nc.f32 	%f67, [%rd25];
	add.f32 	%f97, %f97, %f67;
$L__BB3_28:
	add.s32 	%r36, %r31, %r34;
	setp.ge.s32 	%p17, %r36, %r47;
	@%p17 bra 	$L__BB3_30;
	mul.wide.s32 	%rd26, %r36, 4;
	add.s64 	%rd27, %rd1, %rd26;
	ld.global.nc.f32 	%f68, [%rd27];
	add.f32 	%f97, %f97, %f68;
$L__BB3_30:
	add.s32 	%r37, %r36, %r3;
	setp.ge.s32 	%p18, %r37, %r47;
	@%p18 bra 	$L__BB3_32;
	mul.wide.s32 	%rd28, %r37, 4;
	add.s64 	%rd29, %rd1, %rd28;
	ld.global.nc.f32 	%f69, [%rd29];
	add.f32 	%f97, %f97, %f69;
$L__BB3_32:
	add.s32 	%r38, %r3, %r37;
	setp.ge.s32 	%p19, %r38, %r47;
	@%p19 bra 	$L__BB3_34;
	mul.wide.s32 	%rd30, %r38, 4;
	add.s64 	%rd31, %rd1, %rd30;
	ld.global.nc.f32 	%f70, [%rd31];
	add.f32 	%f97, %f97, %f70;
$L__BB3_34:
	add.s32 	%r39, %r38, %r3;
	setp.ge.s32 	%p20, %r39, %r47;
	@%p20 bra 	$L__BB3_36;
	mul.wide.s32 	%rd32, %r39, 4;
	add.s64 	%rd33, %rd1, %rd32;
	ld.global.nc.f32 	%f71, [%rd33];
	add.f32 	%f97, %f97, %f71;
$L__BB3_36:
	add.s32 	%r40, %r31, %r38;
	setp.ge.s32 	%p21, %r40, %r47;
	@%p21 bra 	$L__BB3_38;
	mul.wide.s32 	%rd34, %r40, 4;
	add.s64 	%rd35, %rd1, %rd34;
	ld.global.nc.f32 	%f72, [%rd35];
	add.f32 	%f97, %f97, %f72;
$L__BB3_38:
	add.s32 	%r41, %r40, %r3;
	setp.ge.s32 	%p22, %r41, %r47;
	@%p22 bra 	$L__BB3_40;
	mul.wide.s32 	%rd36, %r41, 4;
	add.s64 	%rd37, %rd1, %rd36;
	ld.global.nc.f32 	%f73, [%rd37];
	add.f32 	%f97, %f97, %f73;
$L__BB3_40:
	add.s32 	%r42, %r3, %r41;
	setp.ge.s32 	%p23, %r42, %r47;
	@%p23 bra 	$L__BB3_42;
	mul.wide.s32 	%rd38, %r42, 4;
	add.s64 	%rd39, %rd1, %rd38;
	ld.global.nc.f32 	%f74, [%rd39];
	add.f32 	%f97, %f97, %f74;
$L__BB3_42:
	add.s32 	%r43, %r42, %r3;
	setp.ge.s32 	%p24, %r43, %r47;
	@%p24 bra 	$L__BB3_44;
	mul.wide.s32 	%rd40, %r43, 4;
	add.s64 	%rd41, %rd1, %rd40;
	ld.global.nc.f32 	%f75, [%rd41];
	add.f32 	%f97, %f97, %f75;
$L__BB3_44:
	add.s32 	%r44, %r31, %r42;
	setp.ge.s32 	%p25, %r44, %r47;
	@%p25 bra 	$L__BB3_46;
	mul.wide.s32 	%rd42, %r44, 4;
	add.s64 	%rd43, %rd1, %rd42;
	ld.global.nc.f32 	%f76, [%rd43];
	add.f32 	%f97, %f97, %f76;
$L__BB3_46:
	add.s32 	%r78, %r44, %r3;
	setp.lt.s32 	%p26, %r78, %r47;
	@%p26 bra 	$L__BB3_14;
$L__BB3_47:
	shl.b32 	%r60, %r1, 2;
	mov.u32 	%r61, _ZZ26reduce_segmented_coarsenedILi256EEvPKfiPfE5sdata;
	add.s32 	%r46, %r61, %r60;
	st.shared.f32 	[%r46], %f97;
	bar.sync 	0;
	setp.gt.u32 	%p27, %r1, 127;
	@%p27 bra 	$L__BB3_49;
	ld.shared.f32 	%f77, [%r46+512];
	add.f32 	%f97, %f77, %f97;
	st.shared.f32 	[%r46], %f97;
$L__BB3_49:
	bar.sync 	0;
	setp.gt.u32 	%p28, %r1, 63;
	@%p28 bra 	$L__BB3_51;
	ld.shared.f32 	%f78, [%r46+256];
	add.f32 	%f97, %f78, %f97;
	st.shared.f32 	[%r46], %f97;
$L__BB3_51:
	bar.sync 	0;
	setp.gt.u32 	%p29, %r1, 31;
	@%p29 bra 	$L__BB3_53;
	ld.shared.f32 	%f79, [%r46+128];
	add.f32 	%f97, %f79, %f97;
	st.shared.f32 	[%r46], %f97;
$L__BB3_53:
	setp.gt.u32 	%p30, %r1, 31;
	bar.sync 	0;
	@%p30 bra 	$L__BB3_56;
	mov.b32 	%r62, %f97;
	shfl.sync.down.b32	%r63|%p31, %r62, 16, 31, -1;
	mov.b32 	%f80, %r63;
	add.f32 	%f81, %f97, %f80;
	mov.b32 	%r64, %f81;
	shfl.sync.down.b32	%r65|%p32, %r64, 8, 31, -1;
	mov.b32 	%f82, %r65;
	add.f32 	%f83, %f81, %f82;
	mov.b32 	%r66, %f83;
	shfl.sync.down.b32	%r67|%p33, %r66, 4, 31, -1;
	mov.b32 	%f84, %r67;
	add.f32 	%f85, %f83, %f84;
	mov.b32 	%r68, %f85;
	shfl.sync.down.b32	%r69|%p34, %r68, 2, 31, -1;
	mov.b32 	%f86, %r69;
	add.f32 	%f87, %f85, %f86;
	mov.b32 	%r70, %f87;
	shfl.sync.down.b32	%r71|%p35, %r70, 1, 31, -1;
	mov.b32 	%f88, %r71;
	add.f32 	%f52, %f87, %f88;
	setp.ne.s32 	%p36, %r1, 0;
	@%p36 bra 	$L__BB3_56;
	cvta.to.global.u64 	%rd44, %rd2;
	mul.wide.u32 	%rd45, %r4, 4;
	add.s64 	%rd46, %rd44, %rd45;
	st.global.f32 	[%rd46], %f52;
$L__BB3_56:
	ret;

}


// ===== COMPILED SASS (sm_100) =====

	.target	sm_100

	.elftype	@"ET_EXEC"


//--------------------- .note.nv.tkinfo           --------------------------
	.section	.note.nv.tkinfo,"",@"SHT_NOTE"
	.sectionflags	@"SHF_NOTE_NV_TKINFO"
	.tkinfo
        /*0018*/ 	.word	0x00000002
        /*0030*/ 	.string	""
        /*0030*/ 	.string	"ptxas"
        /*0030*/ 	.string	"Cuda compilation tools, release 13.0, V13.0.88"
        /*0030*/ 	.string	"Build cuda_13.0.r13.0/compiler.36424714_0"
        /*0030*/ 	.string	"-arch sm_100 -m 64 "



//--------------------- .note.nv.cuinfo           --------------------------
	.section	.note.nv.cuinfo,"",@"SHT_NOTE"
	.sectionflags	@"SHF_NOTE_NV_CUINFO"
        /*0018*/ 	.short	0x0002
        /*001a*/ 	.short	0x0064
        /*001c*/ 	.short	0x0082
	.zero		2


//--------------------- .nv.info                  --------------------------
	.section	.nv.info,"",@"SHT_CUDA_INFO"
	.align	4


	//----- nvinfo : EIATTR_REGCOUNT
	.align		4
        /*0000*/ 	.byte	0x04, 0x2f
        /*0002*/ 	.short	(.L_1 - .L_0)
	.align		4
.L_0:
        /*0004*/ 	.word	index@(_Z12reduce_basicILi256EEvPKfiPf)
        /*0008*/ 	.word	0x0000000e


	//----- nvinfo : EIATTR_FRAME_SIZE
	.align		4
.L_1:
        /*000c*/ 	.byte	0x04, 0x11
        /*000e*/ 	.short	(.L_3 - .L_2)
	.align		4
.L_2:
        /*0010*/ 	.word	index@(_Z12reduce_basicILi256EEvPKfiPf)
        /*0014*/ 	.word	0x00000000


	//----- nvinfo : EIATTR_REGCOUNT
	.align		4
.L_3:
        /*0018*/ 	.byte	0x04, 0x2f
        /*001a*/ 	.short	(.L_5 - .L_4)
	.align		4
.L_4:
        /*001c*/ 	.word	index@(_Z15finalize_reduceILi256EEvPKfiPf)
        /*0020*/ 	.word	0x0000001e


	//----- nvinfo : EIATTR_FRAME_SIZE
	.align		4
.L_5:
        /*0024*/ 	.byte	0x04, 0x11
        /*0026*/ 	.short	(.L_7 - .L_6)
	.align		4
.L_6:
        /*0028*/ 	.word	index@(_Z15finalize_reduceILi256EEvPKfiPf)
        /*002c*/ 	.word	0x00000000


	//----- nvinfo : EIATTR_REGCOUNT
	.align		4
.L_7:
        /*0030*/ 	.byte	0x04, 0x2f
        /*0032*/ 	.short	(.L_9 - .L_8)
	.align		4
.L_8:
        /*0034*/ 	.word	index@(_Z16reduce_optimizedILi256EEvPKfiPf)
        /*0038*/ 	.word	0x0000000c


	//----- nvinfo : EIATTR_FRAME_SIZE
	.align		4
.L_9:
        /*003c*/ 	.byte	0x04, 0x11
        /*003e*/ 	.short	(.L_11 - .L_10)
	.align		4
.L_10:
        /*0040*/ 	.word	index@(_Z16reduce_optimizedILi256EEvPKfiPf)
        /*0044*/ 	.word	0x00000000


	//----- nvinfo : EIATTR_REGCOUNT
	.align		4
.L_11:
        /*0048*/ 	.byte	0x04, 0x2f
        /*004a*/ 	.short	(.L_13 - .L_12)
	.align		4
.L_12:
        /*004c*/ 	.word	index@(_Z26reduce_segmented_coarsenedILi256EEvPKfiPf)
        /*0050*/ 	.word	0x0000001c


	//----- nvinfo : EIATTR_FRAME_SIZE
	.align		4
.L_13:
        /*0054*/ 	.byte	0x04, 0x11
        /*0056*/ 	.short	(.L_15 - .L_14)
	.align		4
.L_14:
        /*0058*/ 	.word	index@(_Z26reduce_segmented_coarsenedILi256EEvPKfiPf)
        /*005c*/ 	.word	0x00000000


	//----- nvinfo : EIATTR_MIN_STACK_SIZE
	.align		4
.L_15:
        /*0060*/ 	.byte	0x04, 0x12
        /*0062*/ 	.short	(.L_17 - .L_16)
	.align		4
.L_16:
        /*0064*/ 	.word	index@(_Z26reduce_segmented_coarsenedILi256EEvPKfiPf)
        /*0068*/ 	.word	0x00000000


	//----- nvinfo : EIATTR_MIN_STACK_SIZE
	.align		4
.L_17:
        /*006c*/ 	.byte	0x04, 0x12
        /*006e*/ 	.short	(.L_19 - .L_18)
	.align		4
.L_18:
        /*0070*/ 	.word	index@(_Z16reduce_optimizedILi256EEvPKfiPf)
        /*0074*/ 	.word	0x00000000


	//----- nvinfo : EIATTR_MIN_STACK_SIZE
	.align		4
.L_19:
        /*0078*/ 	.byte	0x04, 0x12
        /*007a*/ 	.short	(.L_21 - .L_20)
	.align		4
.L_20:
        /*007c*/ 	.word	index@(_Z15finalize_reduceILi256EEvPKfiPf)
        /*0080*/ 	.word	0x00000000


	//----- nvinfo : EIATTR_MIN_STACK_SIZE
	.align		4
.L_21:
        /*0084*/ 	.byte	0x04, 0x12
        /*0086*/ 	.short	(.L_23 - .L_22)
	.align		4
.L_22:
        /*0088*/ 	.word	index@(_Z12reduce_basicILi256EEvPKfiPf)
        /*008c*/ 	.word	0x00000000
.L_23:


//--------------------- .nv.compat                --------------------------
	.section	.nv.compat,"",@"SHT_CUDA_COMPAT_INFO"
	.align	4
        /*0000*/ 	.byte	0x02, 0x09, 0x00, 0x00, 0x02, 0x02, 0x01, 0x00, 0x02, 0x05, 0x05, 0x00, 0x03, 0x07, 0x01, 0x01
        /*0010*/ 	.byte	0x02, 0x03, 0x00, 0x00, 0x02, 0x06, 0x01, 0x00, 0x04, 0x0b, 0x08, 0x00, 0x09, 0x00, 0x00, 0x00
        /*0020*/ 	.byte	0x00, 0x00, 0x00, 0x00


//--------------------- .nv.info._Z26reduce_segmented_coarsenedILi256EEvPKfiPf --------------------------
	.section	.nv.info._Z26reduce_segmented_coarsenedILi256EEvPKfiPf,"",@"SHT_CUDA_INFO"
	.sectionflags	@""
	.align	4


	//----- nvinfo : EIATTR_CUDA_API_VERSION
	.align		4
        /*0000*/ 	.byte	0x04, 0x37
        /*0002*/ 	.short	(.L_25 - .L_24)
.L_24:
        /*0004*/ 	.word	0x00000082


	//----- nvinfo : EIATTR_KPARAM_INFO
	.align		4
.L_25:
        /*0008*/ 	.byte	0x04, 0x17
        /*000a*/ 	.short	(.L_27 - .L_26)
.L_26:
        /*000c*/ 	.word	0x00000000
        /*0010*/ 	.short	0x0002
        /*0012*/ 	.short	0x0010
        /*0014*/ 	.byte	0x00, 0xf5, 0x21, 0x00


	//----- nvinfo : EIATTR_KPARAM_INFO
	.align		4
.L_27:
        /*0018*/ 	.byte	0x04, 0x17
        /*001a*/ 	.short	(.L_29 - .L_28)
.L_28:
        /*001c*/ 	.word	0x00000000
        /*0020*/ 	.short	0x0001
        /*0022*/ 	.short	0x0008
        /*0024*/ 	.byte	0x00, 0xf0, 0x11, 0x00


	//----- nvinfo : EIATTR_KPARAM_INFO
	.align		4
.L_29:
        /*0028*/ 	.byte	0x04, 0x17
        /*002a*/ 	.short	(.L_31 - .L_30)
.L_30:
        /*002c*/ 	.word	0x00000000
        /*0030*/ 	.short	0x0000
        /*0032*/ 	.short	0x0000
        /*0034*/ 	.byte	0x00, 0xf5, 0x21, 0x00


	//----- nvinfo : EIATTR_SPARSE_MMA_MASK
	.align		4
.L_31:
        /*0038*/ 	.byte	0x03, 0x50
        /*003a*/ 	.short	0x0000


	//----- nvinfo : EIATTR_MAXREG_COUNT
	.align		4
        /*003c*/ 	.byte	0x03, 0x1b
        /*003e*/ 	.short	0x00ff


	//----- nvinfo : EIATTR_NUM_BARRIERS
	.align		4
        /*0040*/ 	.byte	0x02, 0x4c
        /*0042*/ 	.byte	0x01
	.zero		1


	//----- nvinfo : EIATTR_MERCURY_ISA_VERSION
	.align		4
        /*0044*/ 	.byte	0x03, 0x5f
        /*0046*/ 	.short	0x0101


	//----- nvinfo : EIATTR_COOP_GROUP_MASK_REGIDS
	.align		4
        /*0048*/ 	.byte	0x04, 0x29
        /*004a*/ 	.short	(.L_33 - .L_32)


	//   ....[0]....
.L_32:
        /*004c*/ 	.word	0xffffffff


	//   ....[1]....
        /*0050*/ 	.word	0xffffffff


	//   ....[2]....
        /*0054*/ 	.word	0xffffffff


	//   ....[3]....
        /*0058*/ 	.word	0xffffffff


	//   ....[4]....
        /*005c*/ 	.word	0xffffffff


	//----- nvinfo : EIATTR_COOP_GROUP_INSTR_OFFSETS
	.align		4
.L_33:
        /*0060*/ 	.byte	0x04, 0x28
        /*0062*/ 	.short	(.L_35 - .L_34)


	//   ....[0]....
.L_34:
        /*0064*/ 	.word	0x00000d20


	//   ....[1]....
        /*0068*/ 	.word	0x00000d50


	//   ....[2]....
        /*006c*/ 	.word	0x00000d70


	//   ....[3]....
        /*0070*/ 	.word	0x00000d90


	//   ....[4]....
        /*0074*/ 	.word	0x00000db0


	//----- nvinfo : EIATTR_VRC_CTA_INIT_COUNT
	.align		4
.L_35:
        /*0078*/ 	.byte	0x02, 0x4a
	.zero		1
	.zero		1


	//----- nvinfo : EIATTR_EXIT_INSTR_OFFSETS
	.align		4
        /*007c*/ 	.byte	0x04, 0x1c
        /*007e*/ 	.short	(.L_37 - .L_36)


	//   ....[0]....
.L_36:
        /*0080*/ 	.word	0x00000d10


	//   ....[1]....
        /*0084*/ 	.word	0x00000dc0


	//   ....[2]....
        /*0088*/ 	.word	0x00000e10


	//----- nvinfo : EIATTR_CRS_STACK_SIZE
	.align		4
.L_37:
        /*008c*/ 	.byte	0x04, 0x1e
        /*008e*/ 	.short	(.L_39 - .L_38)
.L_38:
        /*0090*/ 	.word	0x00000000


	//----- nvinfo : EIATTR_CBANK_PARAM_SIZE
	.align		4
.L_39:
        /*0094*/ 	.byte	0x03, 0x19
        /*0096*/ 	.short	0x0018


	//----- nvinfo : EIATTR_PARAM_CBANK
	.align		4
        /*0098*/ 	.byte	0x04, 0x0a
        /*009a*/ 	.short	(.L_41 - .L_40)
	.align		4
.L_40:
        /*009c*/ 	.word	index@(.nv.constant0._Z26reduce_segmented_coarsenedILi256EEvPKfiPf)
        /*00a0*/ 	.short	0x0380
        /*00a2*/ 	.short	0x0018


	//----- nvinfo : EIATTR_SW_WAR
	.align		4
.L_41:
        /*00a4*/ 	.byte	0x04, 0x36
        /*00a6*/ 	.short	(.L_43 - .L_42)
.L_42:
        /*00a8*/ 	.word	0x00000008
.L_43:


//--------------------- .nv.info._Z16reduce_optimizedILi256EEvPKfiPf --------------------------
	.section	.nv.info._Z16reduce_optimizedILi256EEvPKfiPf,"",@"SHT_CUDA_INFO"
	.sectionflags	@""
	.align	4


	//----- nvinfo : EIATTR_CUDA_API_VERSION
	.align		4
        /*0000*/ 	.byte	0x04, 0x37
        /*0002*/ 	.short	(.L_45 - .L_44)
.L_44:
        /*0004*/ 	.word	0x00000082


	//----- nvinfo : EIATTR_KPARAM_INFO
	.align		4
.L_45:
        /*0008*/ 	.byte	0x04, 0x17
        /*000a*/ 	.short	(.L_47 - .L_46)
.L_46:
        /*000c*/ 	.word	0x00000000
        /*0010*/ 	.short	0x0002
        /*0012*/ 	.short	0x0010
        /*0014*/ 	.byte	0x00, 0xf5, 0x21, 0x00


	//----- nvinfo : EIATTR_KPARAM_INFO
	.align		4
.L_47:
        /*0018*/ 	.byte	0x04, 0x17
        /*001a*/ 	.short	(.L_49 - .L_48)
.L_48:
        /*001c*/ 	.word	0x00000000
        /*0020*/ 	.short	0x0001
        /*0022*/ 	.short	0x0008
        /*0024*/ 	.byte	0x00, 0xf0, 0x11, 0x00


	//----- nvinfo : EIATTR_KPARAM_INFO
	.align		4
.L_49:
        /*0028*/ 	.byte	0x04, 0x17
        /*002a*/ 	.short	(.L_51 - .L_50)
.L_50:
        /*002c*/ 	.word	0x00000000
        /*0030*/ 	.short	0x0000
        /*0032*/ 	.short	0x0000
        /*0034*/ 	.byte	0x00, 0xf5, 0x21, 0x00


	//----- nvinfo : EIATTR_SPARSE_MMA_MASK
	.align		4
.L_51:
        /*0038*/ 	.byte	0x03, 0x50
        /*003a*/ 	.short	0x0000


	//----- nvinfo : EIATTR_MAXREG_COUNT
	.align		4
        /*003c*/ 	.byte	0x03, 0x1b
        /*003e*/ 	.short	0x00ff


	//----- nvinfo : EIATTR_NUM_BARRIERS
	.align		4
        /*0040*/ 	.byte	0x02, 0x4c
        /*0042*/ 	.byte	0x01
	.zero		1


	//----- nvinfo : EIATTR_MERCURY_ISA_VERSION
	.align		4
        /*0044*/ 	.byte	0x03, 0x5f
        /*0046*/ 	.short	0x0101


	//----- nvinfo : EIATTR_COOP_GROUP_MASK_REGIDS
	.align		4
        /*0048*/ 	.byte	0x04, 0x29
        /*004a*/ 	.short	(.L_53 - .L_52)


	//   ....[0]....
.L_52:
        /*004c*/ 	.word	0xffffffff


	//   ....[1]....
        /*0050*/ 	.word	0xffffffff


	//   ....[2]....
        /*0054*/ 	.word	0xffffffff


	//   ....[3]....
        /*0058*/ 	.word	0xffffffff


	//   ....[4]....
        /*005c*/ 	.word	0xffffffff


	//----- nvinfo : EIATTR_COOP_GROUP_INSTR_OFFSETS
	.align		4
.L_53:
        /*0060*/ 	.byte	0x04, 0x28
        /*0062*/ 	.short	(.L_55 - .L_54)


	//   ....[0]....
.L_54:
        /*0064*/ 	.word	0x000002b0


	//   ....[1]....
        /*0068*/ 	.word	0x000002d0


	//   ....[2]....
        /*006c*/ 	.word	0x000002f0


	//   ....[3]....
        /*0070*/ 	.word	0x00000310


	//   ....[4]....
        /*0074*/ 	.word	0x00000330


	//----- nvinfo : EIATTR_VRC_CTA_INIT_COUNT
	.align		4
.L_55:
        /*0078*/ 	.byte	0x02, 0x4a
	.zero		1
	.zero		1


	//----- nvinfo : EIATTR_EXIT_INSTR_OFFSETS
	.align		4
        /*007c*/ 	.byte	0x04, 0x1c
        /*007e*/ 	.short	(.L_57 - .L_56)


	//   ....[0]....
.L_56:
        /*0080*/ 	.word	0x00000280


	//   ....[1]....
        /*0084*/ 	.word	0x00000340


	//   ....[2]....
        /*0088*/ 	.word	0x00000390


	//----- nvinfo : EIATTR_CBANK_PARAM_SIZE
	.align		4
.L_57:
        /*008c*/ 	.byte	0x03, 0x19
        /*008e*/ 	.short	0x0018


	//----- nvinfo : EIATTR_PARAM_CBANK
	.align		4
        /*0090*/ 	.byte	0x04, 0x0a
        /*0092*/ 	.short	(.L_59 - .L_58)
	.align		4
.L_58:
        /*0094*/ 	.word	index@(.nv.constant0._Z16reduce_optimizedILi256EEvPKfiPf)
        /*0098*/ 	.short	0x0380
        /*009a*/ 	.short	0x0018


	//----- nvinfo : EIATTR_SW_WAR
	.align		4
.L_59:
        /*009c*/ 	.byte	0x04, 0x36
        /*009e*/ 	.short	(.L_61 - .L_60)
.L_60:
        /*00a0*/ 	.word	0x00000008
.L_61:


//--------------------- .nv.info._Z15finalize_reduceILi256EEvPKfiPf --------------------------
	.section	.nv.info._Z15finalize_reduceILi256EEvPKfiPf,"",@"SHT_CUDA_INFO"
	.sectionflags	@""
	.align	4


	//----- nvinfo : EIATTR_CUDA_API_VERSION
	.align		4
        /*0000*/ 	.byte	0x04, 0x37
        /*0002*/ 	.short	(.L_63 - .L_62)
.L_62:
        /*0004*/ 	.word	0x00000082


	//----- nvinfo : EIATTR_KPARAM_INFO
	.align		4
.L_63:
        /*0008*/ 	.byte	0x04, 0x17
        /*000a*/ 	.short	(.L_65 - .L_64)
.L_64:
        /*000c*/ 	.word	0x00000000
        /*0010*/ 	.short	0x0002
        /*0012*/ 	.short	0x0010
        /*0014*/ 	.byte	0x00, 0xf5, 0x21, 0x00


	//----- nvinfo : EIATTR_KPARAM_INFO
	.align		4
.L_65:
        /*0018*/ 	.byte	0x04, 0x17
        /*001a*/ 	.short	(.L_67 - .L_66)
.L_66:
        /*001c*/ 	.word	0x00000000
        /*0020*/ 	.short	0x0001
        /*0022*/ 	.short	0x0008
        /*0024*/ 	.byte	0x00, 0xf0, 0x11, 0x00


	//----- nvinfo : EIATTR_KPARAM_INFO
	.align		4
.L_67:
        /*0028*/ 	.byte	0x04, 0x17
        /*002a*/ 	.short	(.L_69 - .L_68)
.L_68:
        /*002c*/ 	.word	0x00000000
        /*0030*/ 	.short	0x0000
        /*0032*/ 	.short	0x0000
        /*0034*/ 	.byte	0x00, 0xf5, 0x21, 0x00


	//----- nvinfo : EIATTR_SPARSE_MMA_MASK
	.align		4
.L_69:
        /*0038*/ 	.byte	0x03, 0x50
        /*003a*/ 	.short	0x0000


	//----- nvinfo : EIATTR_MAXREG_COUNT
	.align		4
        /*003c*/ 	.byte	0x03, 0x1b
        /*003e*/ 	.short	0x00ff


	//----- nvinfo : EIATTR_NUM_BARRIERS
	.align		4
        /*0040*/ 	.byte	0x02, 0x4c
        /*0042*/ 	.byte	0x01
	.zero		1


	//----- nvinfo : EIATTR_MERCURY_ISA_VERSION
	.align		4
        /*0044*/ 	.byte	0x03, 0x5f
        /*0046*/ 	.short	0x0101


	//----- nvinfo : EIATTR_COOP_GROUP_MASK_REGIDS
	.align		4
        /*0048*/ 	.byte	0x04, 0x29
        /*004a*/ 	.short	(.L_71 - .L_70)


	//   ....[0]....
.L_70:
        /*004c*/ 	.word	0xffffffff


	//   ....[1]....
        /*0050*/ 	.word	0xffffffff


	//   ....[2]....
        /*0054*/ 	.word	0xffffffff


	//   ....[3]....
        /*0058*/ 	.word	0xffffffff


	//   ....[4]....
        /*005c*/ 	.word	0xffffffff


	//----- nvinfo : EIATTR_COOP_GROUP_INSTR_OFFSETS
	.align		4
.L_71:
        /*0060*/ 	.byte	0x04, 0x28
        /*0062*/ 	.short	(.L_73 - .L_72)


	//   ....[0]....
.L_72:
        /*0064*/ 	.word	0x00000910


	//   ....[1]....
        /*0068*/ 	.word	0x00000940


	//   ....[2]....
        /*006c*/ 	.word	0x00000960


	//   ....[3]....
        /*0070*/ 	.word	0x00000980


	//   ....[4]....
        /*0074*/ 	.word	0x000009a0


	//----- nvinfo : EIATTR_VRC_CTA_INIT_COUNT
	.align		4
.L_73:
        /*0078*/ 	.byte	0x02, 0x4a
	.zero		1
	.zero		1


	//----- nvinfo : EIATTR_EXIT_INSTR_OFFSETS
	.align		4
        /*007c*/ 	.byte	0x04, 0x1c
        /*007e*/ 	.short	(.L_75 - .L_74)


	//   ....[0]....
.L_74:
        /*0080*/ 	.word	0x00000900


	//   ....[1]....
        /*0084*/ 	.word	0x000009b0


	//   ....[2]....
        /*0088*/ 	.word	0x000009f0


	//----- nvinfo : EIATTR_CRS_STACK_SIZE
	.align		4
.L_75:
        /*008c*/ 	.byte	0x04, 0x1e
        /*008e*/ 	.short	(.L_77 - .L_76)
.L_76:
        /*0090*/ 	.word	0x00000000


	//----- nvinfo : EIATTR_CBANK_PARAM_SIZE
	.align		4
.L_77:
        /*0094*/ 	.byte	0x03, 0x19
        /*0096*/ 	.short	0x0018


	//----- nvinfo : EIATTR_PARAM_CBANK
	.align		4
        /*0098*/ 	.byte	0x04, 0x0a
        /*009a*/ 	.short	(.L_79 - .L_78)
	.align		4
.L_78:
        /*009c*/ 	.word	index@(.nv.constant0._Z15finalize_reduceILi256EEvPKfiPf)
        /*00a0*/ 	.short	0x0380
        /*00a2*/ 	.short	0x0018


	//----- nvinfo : EIATTR_SW_WAR
	.align		4
.L_79:
        /*00a4*/ 	.byte	0x04, 0x36
        /*00a6*/ 	.short	(.L_81 - .L_80)
.L_80:
        /*00a8*/ 	.word	0x00000008
.L_81:


//--------------------- .nv.info._Z12reduce_basicILi256EEvPKfiPf --------------------------
	.section	.nv.info._Z12reduce_basicILi256EEvPKfiPf,"",@"SHT_CUDA_INFO"
	.sectionflags	@""
	.align	4


	//----- nvinfo : EIATTR_CUDA_API_VERSION
	.align		4
        /*0000*/ 	.byte	0x04, 0x37
        /*0002*/ 	.short	(.L_83 - .L_82)
.L_82:
        /*0004*/ 	.word	0x00000082


	//----- nvinfo : EIATTR_KPARAM_INFO
	.align		4
.L_83:
        /*0008*/ 	.byte	0x04, 0x17
        /*000a*/ 	.short	(.L_85 - .L_84)
.L_84:
        /*000c*/ 	.word	0x00000000
        /*0010*/ 	.short	0x0002
        /*0012*/ 	.short	0x0010
        /*0014*/ 	.byte	0x00, 0xf5, 0x21, 0x00


	//----- nvinfo : EIATTR_KPARAM_INFO
	.align		4
.L_85:
        /*0018*/ 	.byte	0x04, 0x17
        /*001a*/ 	.short	(.L_87 - .L_86)
.L_86:
        /*001c*/ 	.word	0x00000000
        /*0020*/ 	.short	0x0001
        /*0022*/ 	.short	0x0008
        /*0024*/ 	.byte	0x00, 0xf0, 0x11, 0x00


	//----- nvinfo : EIATTR_KPARAM_INFO
	.align		4
.L_87:
        /*0028*/ 	.byte	0x04, 0x17
        /*002a*/ 	.short	(.L_89 - .L_88)
.L_88:
        /*002c*/ 	.word	0x00000000
        /*0030*/ 	.short	0x0000
        /*0032*/ 	.short	0x0000
        /*0034*/ 	.byte	0x00, 0xf5, 0x21, 0x00


	//----- nvinfo : EIATTR_SPARSE_MMA_MASK
	.align		4
.L_89:
        /*0038*/ 	.byte	0x03, 0x50
        /*003a*/ 	.short	0x0000


	//----- nvinfo : EIATTR_MAXREG_COUNT
	.align		4
        /*003c*/ 	.byte	0x03, 0x1b
        /*003e*/ 	.short	0x00ff


	//----- nvinfo : EIATTR_NUM_BARRIERS
	.align		4
        /*0040*/ 	.byte	0x02, 0x4c
        /*0042*/ 	.byte	0x01
	.zero		1


	//----- nvinfo : EIATTR_MERCURY_ISA_VERSION
	.align		4
        /*0044*/ 	.byte	0x03, 0x5f
        /*0046*/ 	.short	0x0101


	//----- nvinfo : EIATTR_VRC_CTA_INIT_COUNT
	.align		4
        /*0048*/ 	.byte	0x02, 0x4a
	.zero		1
	.zero		1


	//----- nvinfo : EIATTR_EXIT_INSTR_OFFSETS
	.align		4
        /*004c*/ 	.byte	0x04, 0x1c
        /*004e*/ 	.short	(.L_91 - .L_90)


	//   ....[0]....
.L_90:
        /*0050*/ 	.word	0x000004d0


	//   ....[1]....
        /*0054*/ 	.word	0x00000520


	//----- nvinfo : EIATTR_CBANK_PARAM_SIZE
	.align		4
.L_91:
        /*0058*/ 	.byte	0x03, 0x19
        /*005a*/ 	.short	0x0018


	//----- nvinfo : EIATTR_PARAM_CBANK
	.align		4
        /*005c*/ 	.byte	0x04, 0x0a
        /*005e*/ 	.short	(.L_93 - .L_92)
	.align		4
.L_92:
        /*0060*/ 	.word	index@(.nv.constant0._Z12reduce_basicILi256EEvPKfiPf)
        /*0064*/ 	.short	0x0380
        /*0066*/ 	.short	0x0018


	//----- nvinfo : EIATTR_SW_WAR
	.align		4
.L_93:
        /*0068*/ 	.byte	0x04, 0x36
        /*006a*/ 	.short	(.L_95 - .L_94)
.L_94:
        /*006c*/ 	.word	0x00000008
.L_95:


//--------------------- .nv.callgraph             --------------------------
	.section	.nv.callgraph,"",@"SHT_CUDA_CALLGRAPH"
	.align	4
	.sectionentsize	8
	.align		4
        /*0000*/ 	.word	0x00000000
	.align		4
        /*0004*/ 	.word	0xffffffff
	.align		4
        /*0008*/ 	.word	0x00000000
	.align		4
        /*000c*/ 	.word	0xfffffffe
	.align		4
        /*0010*/ 	.word	0x00000000
	.align		4
        /*0014*/ 	.word	0xfffffffd
	.align		4
        /*0018*/ 	.word	0x00000000
	.align		4
        /*001c*/ 	.word	0xfffffffc


//--------------------- .text._Z26reduce_segmented_coarsenedILi256EEvPKfiPf --------------------------
	.section	.text._Z26reduce_segmented_coarsenedILi256EEvPKfiPf,"ax",@progbits
	.align	128
        .global         _Z26reduce_segmented_coarsenedILi256EEvPKfiPf
        .type           _Z26reduce_segmented_coarsenedILi256EEvPKfiPf,@function
        .size           _Z26reduce_segmented_coarsenedILi256EEvPKfiPf,(.L_x_21 - _Z26reduce_segmented_coarsenedILi256EEvPKfiPf)
        .other          _Z26reduce_segmented_coarsenedILi256EEvPKfiPf,@"STO_CUDA_ENTRY STV_DEFAULT"
_Z26reduce_segmented_coarsenedILi256EEvPKfiPf:
.text._Z26reduce_segmented_coarsenedILi256EEvPKfiPf:
[----:B------:R-:W-:Y:S01]  /*0000*/  LDC R1, c[0x0][0x37c] ;  /* 0x0000df00ff017b82 */ /* 0x000fe20000000800 */
[----:B------:R-:W0:Y:S01]  /*0010*/  S2R R0, SR_TID.X ;  /* 0x0000000000007919 */ /* 0x000e220000002100 */
[----:B------:R-:W1:Y:S06]  /*0020*/  LDCU UR8, c[0x0][0x388] ;  /* 0x00007100ff0877ac */ /* 0x000e6c0008000800 */
[----:B------:R-:W2:Y:S01]  /*0030*/  LDC R5, c[0x0][0x370] ;  /* 0x0000dc00ff057b82 */ /* 0x000ea20000000800 */
[----:B------:R-:W-:Y:S01]  /*0040*/  BSSY.RECONVERGENT B0, `(.L_x_0) ;  /* 0x00000b7000007945 */ /* 0x000fe20003800200 */
[----:B------:R-:W0:Y:S01]  /*0050*/  S2R R3, SR_CTAID.X ;  /* 0x0000000000037919 */ /* 0x000e220000002500 */
[----:B------:R-:W3:Y:S01]  /*0060*/  LDCU.64 UR6, c[0x0][0x358] ;  /* 0x00006b00ff0677ac */ /* 0x000ee20008000a00 */
[----:B------:R-:W-:Y:S01]  /*0070*/  IMAD.MOV.U32 R2, RZ, RZ, RZ ;  /* 0x000000ffff027224 */ /* 0x000fe200078e00ff */
[----:B------:R-:W4:Y:S01]  /*0080*/  LDCU UR10, c[0x0][0x388] ;  /* 0x00007100ff0a77ac */ /* 0x000f220008000800 */
[----:B------:R-:W0:Y:S02]  /*0090*/  LDCU UR9, c[0x0][0x388] ;  /* 0x00007100ff0977ac */ /* 0x000e240008000800 */
[----:B0-----:R-:W-:-:S04]  /*00a0*/  LEA R17, R3, R0, 0x8 ;  /* 0x0000000003117211 */ /* 0x001fc800078e40ff */
[----:B-1----:R-:W-:-:S13]  /*00b0*/  ISETP.GE.AND P0, PT, R17, UR8, PT ;  /* 0x0000000811007c0c */ /* 0x002fda000bf06270 */
[----:B--234-:R-:W-:Y:S05]  /*00c0*/  @P0 BRA `(.L_x_1) ;  /* 0x0000000800b80947 */ /* 0x01cfea0003800000 */
[----:B------:R-:W-:Y:S01]  /*00d0*/  SHF.L.U32 R4, R5, 0xa, RZ ;  /* 0x0000000a05047819 */ /* 0x000fe200000006ff */
[----:B------:R-:W-:Y:S03]  /*00e0*/  BSSY.RECONVERGENT B1, `(.L_x_2) ;  /* 0x0000048000017945 */ /* 0x000fe60003800200 */
[----:B------:R-:W0:Y:S01]  /*00f0*/  I2F.U32.RP R8, R4 ;  /* 0x0000000400087306 */ /* 0x000e220000209000 */
[----:B------:R-:W-:Y:S01]  /*0100*/  IMAD.IADD R2, R17, 0x1, R4 ;  /* 0x0000000111027824 */ /* 0x000fe200078e0204 */
[----:B------:R-:W-:Y:S02]  /*0110*/  IADD3 R11, PT, PT, RZ, -R4, RZ ;  /* 0x80000004ff0b7210 */ /* 0x000fe40007ffe0ff */
[----:B------:R-:W-:Y:S02]  /*0120*/  ISETP.NE.U32.AND P2, PT, R4, RZ, PT ;  /* 0x000000ff0400720c */ /* 0x000fe40003f45070 */
[----:B------:R-:W-:-:S02]  /*0130*/  ISETP.GE.AND P0, PT, R2, UR8, PT ;  /* 0x0000000802007c0c */ /* 0x000fc4000bf06270 */
[----:B------:R-:W-:Y:S02]  /*0140*/  VIMNMX R9, PT, PT, R2, UR8, !PT ;  /* 0x0000000802097c48 */ /* 0x000fe4000ffe0100 */
[----:B------:R-:W-:-:S04]  /*0150*/  SEL R14, RZ, 0x1, P0 ;  /* 0x00000001ff0e7807 */ /* 0x000fc80000000000 */
[----:B------:R-:W-:Y:S01]  /*0160*/  IADD3 R9, PT, PT, R9, -R2, -R14 ;  /* 0x8000000209097210 */ /* 0x000fe20007ffe80e */
[----:B0-----:R-:W0:Y:S02]  /*0170*/  MUFU.RCP R8, R8 ;  /* 0x0000000800087308 */ /* 0x001e240000001000 */
[----:B0-----:R-:W-:-:S06]  /*0180*/  VIADD R6, R8, 0xffffffe ;  /* 0x0ffffffe08067836 */ /* 0x001fcc0000000000 */
[----:B------:R0:W1:Y:S02]  /*0190*/  F2I.FTZ.U32.TRUNC.NTZ R7, R6 ;  /* 0x0000000600077305 */ /* 0x000064000021f000 */
[----:B0-----:R-:W-:Y:S02]  /*01a0*/  HFMA2 R6, -RZ, RZ, 0, 0 ;  /* 0x00000000ff067431 */ /* 0x001fe400000001ff */
[----:B-1----:R-:W-:-:S04]  /*01b0*/  IMAD R11, R11, R7, RZ ;  /* 0x000000070b0b7224 */ /* 0x002fc800078e02ff */
[----:B------:R-:W-:-:S06]  /*01c0*/  IMAD.HI.U32 R8, R7, R11, R6 ;  /* 0x0000000b07087227 */ /* 0x000fcc00078e0006 */
[----:B------:R-:W-:-:S04]  /*01d0*/  IMAD.HI.U32 R7, R8, R9, RZ ;  /* 0x0000000908077227 */ /* 0x000fc800078e00ff */
[----:B------:R-:W-:-:S04]  /*01e0*/  IMAD.MOV R2, RZ, RZ, -R7 ;  /* 0x000000ffff027224 */ /* 0x000fc800078e0a07 */
[----:B------:R-:W-:-:S05]  /*01f0*/  IMAD R9, R4, R2, R9 ;  /* 0x0000000204097224 */ /* 0x000fca00078e0209 */
[----:B------:R-:W-:-:S13]  /*0200*/  ISETP.GE.U32.AND P0, PT, R9, R4, PT ;  /* 0x000000040900720c */ /* 0x000fda0003f06070 */
[----:B------:R-:W-:Y:S02]  /*0210*/  @P0 IADD3 R9, PT, PT, -R4, R9, RZ ;  /* 0x0000000904090210 */ /* 0x000fe40007ffe1ff */
[----:B------:R-:W-:Y:S02]  /*0220*/  @P0 IADD3 R7, PT, PT, R7, 0x1, RZ ;  /* 0x0000000107070810 */ /* 0x000fe40007ffe0ff */
[----:B------:R-:W-:-:S13]  /*0230*/  ISETP.GE.U32.AND P1, PT, R9, R4, PT ;  /* 0x000000040900720c */ /* 0x000fda0003f26070 */
[----:B------:R-:W-:Y:S01]  /*0240*/  @P1 VIADD R7, R7, 0x1 ;  /* 0x0000000107071836 */ /* 0x000fe20000000000 */
[----:B------:R-:W-:-:S04]  /*0250*/  @!P2 LOP3.LUT R7, RZ, R4, RZ, 0x33, !PT ;  /* 0x00000004ff07a212 */ /* 0x000fc800078e33ff */
[----:B------:R-:W-:-:S04]  /*0260*/  IADD3 R14, PT, PT, R14, R7, RZ ;  /* 0x000000070e0e7210 */ /* 0x000fc80007ffe0ff */
[----:B------:R-:W-:-:S04]  /*0270*/  LOP3.LUT R2, R14, 0x3, RZ, 0xc0, !PT ;  /* 0x000000030e027812 */ /* 0x000fc800078ec0ff */
[----:B------:R-:W-:Y:S02]  /*0280*/  ISETP.NE.AND P0, PT, R2, 0x3, PT ;  /* 0x000000030200780c */ /* 0x000fe40003f05270 */
[----:B------:R-:W-:-:S11]  /*0290*/  MOV R2, RZ ;  /* 0x000000ff00027202 */ /* 0x000fd60000000f00 */
[----:B------:R-:W-:Y:S05]  /*02a0*/  @!P0 BRA `(.L_x_3) ;  /* 0x0000000000ac8947 */ /* 0x000fea0003800000 */
[----:B------:R-:W-:Y:S01]  /*02b0*/  IADD3 R2, PT, PT, R14, 0x1, RZ ;  /* 0x000000010e027810 */ /* 0x000fe20007ffe0ff */
[C---:B------:R-:W-:Y:S01]  /*02c0*/  IMAD R6, R5.reuse, 0x300, R0 ;  /* 0x0000030005067824 */ /* 0x040fe200078e0200 */
[C---:B------:R-:W-:Y:S01]  /*02d0*/  LEA R8, R5.reuse, R0, 0x9 ;  /* 0x0000000005087211 */ /* 0x040fe200078e48ff */
[----:B------:R-:W-:Y:S01]  /*02e0*/  BSSY.RECONVERGENT B2, `(.L_x_4) ;  /* 0x0000026000027945 */ /* 0x000fe20003800200 */
[----:B------:R-:W-:Y:S01]  /*02f0*/  LOP3.LUT R18, R2, 0x3, RZ, 0xc0, !PT ;  /* 0x0000000302127812 */ /* 0x000fe200078ec0ff */
[----:B------:R-:W-:Y:S01]  /*0300*/  IMAD R15, R5, 0x100, R17 ;  /* 0x00000100050f7824 */ /* 0x000fe200078e0211 */
[C---:B------:R-:W-:Y:S01]  /*0310*/  LEA R19, R3.reuse, R6, 0x8 ;  /* 0x0000000603137211 */ /* 0x040fe200078e40ff */
[----:B------:R-:W-:Y:S01]  /*0320*/  IMAD.MOV.U32 R2, RZ, RZ, RZ ;  /* 0x000000ffff027224 */ /* 0x000fe200078e00ff */
[----:B------:R-:W-:Y:S01]  /*0330*/  LEA R21, R3, R8, 0x8 ;  /* 0x0000000803157211 */ /* 0x000fe200078e40ff */
[----:B------:R-:W-:-:S07]  /*0340*/  IMAD.MOV R18, RZ, RZ, -R18 ;  /* 0x000000ffff127224 */ /* 0x000fce00078e0a12 */
.L_x_5:
[----:B------:R-:W-:Y:S02]  /*0350*/  ISETP.GE.AND P0, PT, R17, UR9, PT ;  /* 0x0000000911007c0c */ /* 0x000fe4000bf06270 */
[----:B------:R-:W-:-:S04]  /*0360*/  LEA R6, R5, R17, 0x8 ;  /* 0x0000001105067211 */ /* 0x000fc800078e40ff */
[C---:B------:R-:W-:Y:S02]  /*0370*/  LEA R16, R5.reuse, R6, 0x8 ;  /* 0x0000000605107211 */ /* 0x040fe400078e40ff */
[----:B------:R-:W-:Y:S02]  /*0380*/  ISETP.GE.AND P1, PT, R6, UR9, PT ;  /* 0x0000000906007c0c */ /* 0x000fe4000bf26270 */
[----:B------:R-:W-:Y:S01]  /*0390*/  ISETP.GE.AND P2, PT, R16, UR9, PT ;  /* 0x0000000910007c0c */ /* 0x000fe2000bf46270 */
[----:B------:R-:W-:Y:S02]  /*03a0*/  IMAD R16, R5, 0x100, R16 ;  /* 0x0000010005107824 */ /* 0x000fe400078e0210 */
[----:B------:R-:W0:Y:S03]  /*03b0*/  @!P0 LDC.64 R12, c[0x0][0x380] ;  /* 0x0000e000ff0c8b82 */ /* 0x000e260000000a00 */
[----:B------:R-:W-:-:S05]  /*03c0*/  ISETP.GE.AND P3, PT, R16, UR9, PT ;  /* 0x0000000910007c0c */ /* 0x000fca000bf66270 */
[----:B------:R-:W1:Y:S08]  /*03d0*/  @!P1 LDC.64 R10, c[0x0][0x380] ;  /* 0x0000e000ff0a9b82 */ /* 0x000e700000000a00 */
[----:B------:R-:W2:Y:S08]  /*03e0*/  @!P2 LDC.64 R8, c[0x0][0x380] ;  /* 0x0000e000ff08ab82 */ /* 0x000eb00000000a00 */
[----:B------:R-:W3:Y:S01]  /*03f0*/  @!P3 LDC.64 R6, c[0x0][0x380] ;  /* 0x0000e000ff06bb82 */ /* 0x000ee20000000a00 */
[----:B0-----:R-:W-:-:S06]  /*0400*/  @!P0 IMAD.WIDE R12, R17, 0x4, R12 ;  /* 0x00000004110c8825 */ /* 0x001fcc00078e020c */
[----:B------:R0:W4:Y:S01]  /*0410*/  @!P0 LDG.E.CONSTANT R13, desc[UR6][R12.64] ;  /* 0x000000060c0d8981 */ /* 0x000122000c1e9900 */
[----:B-1----:R-:W-:-:S06]  /*0420*/  @!P1 IMAD.WIDE R10, R15, 0x4, R10 ;  /* 0x000000040f0a9825 */ /* 0x002fcc00078e020a */
[----:B------:R-:W5:Y:S01]  /*0430*/  @!P1 LDG.E.CONSTANT R11, desc[UR6][R10.64] ;  /* 0x000000060a0b9981 */ /* 0x000f62000c1e9900 */
[----:B--2---:R-:W-:-:S06]  /*0440*/  @!P2 IMAD.WIDE R8, R21, 0x4, R8 ;  /* 0x000000041508a825 */ /* 0x004fcc00078e0208 */
[----:B------:R-:W2:Y:S01]  /*0450*/  @!P2 LDG.E.CONSTANT R9, desc[UR6][R8.64] ;  /* 0x000000060809a981 */ /* 0x000ea2000c1e9900 */
[----:B---3--:R-:W-:-:S06]  /*0460*/  @!P3 IMAD.WIDE R6, R19, 0x4, R6 ;  /* 0x000000041306b825 */ /* 0x008fcc00078e0206 */
[----:B------:R-:W3:Y:S01]  /*0470*/  @!P3 LDG.E.CONSTANT R7, desc[UR6][R6.64] ;  /* 0x000000060607b981 */ /* 0x000ee2000c1e9900 */
[----:B------:R-:W-:Y:S01]  /*0480*/  IADD3 R18, PT, PT, R18, 0x1, RZ ;  /* 0x0000000112127810 */ /* 0x000fe20007ffe0ff */
[C---:B------:R-:W-:Y:S01]  /*0490*/  IMAD.IADD R19, R4.reuse, 0x1, R19 ;  /* 0x0000000104137824 */ /* 0x040fe200078e0213 */
[C---:B0-----:R-:W-:Y:S01]  /*04a0*/  IADD3 R12, PT, PT, R4.reuse, R17, RZ ;  /* 0x00000011040c7210 */ /* 0x041fe20007ffe0ff */
[----:B------:R-:W-:Y:S01]  /*04b0*/  IMAD R17, R5, 0x100, R16 ;  /* 0x0000010005117824 */ /* 0x000fe200078e0210 */
[C---:B------:R-:W-:Y:S02]  /*04c0*/  IADD3 R15, PT, PT, R4.reuse, R15, RZ ;  /* 0x0000000f040f7210 */ /* 0x040fe40007ffe0ff */
[----:B------:R-:W-:Y:S01]  /*04d0*/  IADD3 R21, PT, PT, R4, R21, RZ ;  /* 0x0000001504157210 */ /* 0x000fe20007ffe0ff */
[----:B----4-:R-:W-:Y:S01]  /*04e0*/  @!P0 FADD R2, R2, R13 ;  /* 0x0000000d02028221 */ /* 0x010fe20000000000 */
[----:B------:R-:W-:-:S03]  /*04f0*/  ISETP.NE.AND P0, PT, R18, RZ, PT ;  /* 0x000000ff1200720c */ /* 0x000fc60003f05270 */
[----:B-----5:R-:W-:-:S04]  /*0500*/  @!P1 FADD R2, R2, R11 ;  /* 0x0000000b02029221 */ /* 0x020fc80000000000 */
[----:B--2---:R-:W-:-:S04]  /*0510*/  @!P2 FADD R2, R2, R9 ;  /* 0x000000090202a221 */ /* 0x004fc80000000000 */
[----:B---3--:R-:W-:Y:S02]  /*0520*/  @!P3 FADD R2, R2, R7 ;  /* 0x000000070202b221 */ /* 0x008fe40000000000 */
[----:B------:R-:W-:Y:S05]  /*0530*/  @P0 BRA `(.L_x_5) ;  /* 0xfffffffc00840947 */ /* 0x000fea000383ffff */
[----:B------:R-:W-:Y:S05]  /*0540*/  BSYNC.RECONVERGENT B2 ;  /* 0x0000000000027941 */ /* 0x000fea0003800200 */
.L_x_4:
[----:B------:R-:W-:-:S07]  /*0550*/  MOV R17, R12 ;  /* 0x0000000c00117202 */ /* 0x000fce0000000f00 */
.L_x_3:
[----:B------:R-:W-:Y:S05]  /*0560*/  BSYNC.RECONVERGENT B1 ;  /* 0x0000000000017941 */ /* 0x000fea0003800200 */
.L_x_2:
[----:B------:R-:W-:-:S13]  /*0570*/  ISETP.GE.U32.AND P0, PT, R14, 0x3, PT ;  /* 0x000000030e00780c */ /* 0x000fda0003f06070 */
[----:B------:R-:W-:Y:S05]  /*0580*/  @!P0 BRA `(.L_x_1) ;  /* 0x0000000400888947 */ /* 0x000fea0003800000 */
.L_x_6:
[----:B------:R-:W-:Y:S02]  /*0590*/  ISETP.GE.AND P2, PT, R17, UR10, PT ;  /* 0x0000000a11007c0c */ /* 0x000fe4000bf46270 */
[----:B------:R-:W-:-:S04]  /*05a0*/  LEA R24, R5, R17, 0x8 ;  /* 0x0000001105187211 */ /* 0x000fc800078e40ff */
[----:B------:R-:W-:-:S07]  /*05b0*/  ISETP.GE.AND P3, PT, R24, UR10, PT ;  /* 0x0000000a18007c0c */ /* 0x000fce000bf66270 */
[----:B------:R-:W0:Y:S08]  /*05c0*/  @!P2 LDC.64 R6, c[0x0][0x380] ;  /* 0x0000e000ff06ab82 */ /* 0x000e300000000a00 */
[----:B------:R-:W1:Y:S01]  /*05d0*/  @!P3 LDC.64 R8, c[0x0][0x380] ;  /* 0x0000e000ff08bb82 */ /* 0x000e620000000a00 */
[----:B0-----:R-:W-:-:S06]  /*05e0*/  @!P2 IMAD.WIDE R6, R17, 0x4, R6 ;  /* 0x000000041106a825 */ /* 0x001fcc00078e0206 */
[----:B------:R-:W2:Y:S01]  /*05f0*/  @!P2 LDG.E.CONSTANT R7, desc[UR6][R6.64] ;  /* 0x000000060607a981 */ /* 0x000ea2000c1e9900 */
[----:B-1----:R-:W-:-:S06]  /*0600*/  @!P3 IMAD.WIDE R8, R24, 0x4, R8 ;  /* 0x000000041808b825 */ /* 0x002fcc00078e0208 */
[----:B------:R-:W3:Y:S01]  /*0610*/  @!P3 LDG.E.CONSTANT R9, desc[UR6][R8.64] ;  /* 0x000000060809b981 */ /* 0x000ee2000c1e9900 */
[C---:B------:R-:W-:Y:S01]  /*0620*/  IMAD R13, R5.reuse, 0x100, R24 ;  /* 0x00000100050d7824 */ /* 0x040fe200078e0218 */
[----:B------:R-:W-:-:S04]  /*0630*/  LEA R24, R5, R24, 0x9 ;  /* 0x0000001805187211 */ /* 0x000fc800078e48ff */
[----:B------:R-:W-:Y:S02]  /*0640*/  ISETP.GE.AND P4, PT, R13, UR10, PT ;  /* 0x0000000a0d007c0c */ /* 0x000fe4000bf86270 */
[----:B------:R-:W-:Y:S02]  /*0650*/  LEA R23, R5, R24, 0x8 ;  /* 0x0000001805177211 */ /* 0x000fe400078e40ff */
[----:B------:R-:W-:Y:S02]  /*0660*/  ISETP.GE.AND P5, PT, R24, UR10, PT ;  /* 0x0000000a18007c0c */ /* 0x000fe4000bfa6270 */
[----:B------:R-:W-:Y:S01]  /*0670*/  ISETP.GE.AND P6, PT, R23, UR10, PT ;  /* 0x0000000a17007c0c */ /* 0x000fe2000bfc6270 */
[----:B------:R-:W-:-:S05]  /*0680*/  IMAD R22, R5, 0x100, R23 ;  /* 0x0000010005167824 */ /* 0x000fca00078e0217 */
[----:B------:R-:W-:Y:S01]  /*0690*/  ISETP.GE.AND P0, PT, R22, UR10, PT ;  /* 0x0000000a16007c0c */ /* 0x000fe2000bf06270 */
[----:B------:R-:W0:Y:S01]  /*06a0*/  @!P4 LDC.64 R18, c[0x0][0x380] ;  /* 0x0000e000ff12cb82 */ /* 0x000e220000000a00 */
[CC--:B------:R-:W-:Y:S02]  /*06b0*/  LEA R21, R5.reuse, R22.reuse, 0x8 ;  /* 0x0000001605157211 */ /* 0x0c0fe400078e40ff */
[----:B------:R-:W-:Y:S02]  /*06c0*/  LEA R20, R5, R22, 0x9 ;  /* 0x0000001605147211 */ /* 0x000fe400078e48ff */
[----:B------:R-:W-:-:S03]  /*06d0*/  ISETP.GE.AND P1, PT, R21, UR10, PT ;  /* 0x0000000a15007c0c */ /* 0x000fc6000bf26270 */
[----:B------:R-:W1:Y:S01]  /*06e0*/  @!P5 LDC.64 R16, c[0x0][0x380] ;  /* 0x0000e000ff10db82 */ /* 0x000e620000000a00 */
[----:B------:R-:W-:-:S07]  /*06f0*/  IMAD R4, R5, 0x100, R20 ;  /* 0x0000010005047824 */ /* 0x000fce00078e0214 */
[----:B------:R-:W4:Y:S01]  /*0700*/  @!P6 LDC.64 R14, c[0x0][0x380] ;  /* 0x0000e000ff0eeb82 */ /* 0x000f220000000a00 */
[----:B0-----:R-:W-:-:S06]  /*0710*/  @!P4 IMAD.WIDE R18, R13, 0x4, R18 ;  /* 0x000000040d12c825 */ /* 0x001fcc00078e0212 */
[----:B------:R0:W5:Y:S01]  /*0720*/  @!P4 LDG.E.CONSTANT R19, desc[UR6][R18.64] ;  /* 0x000000061213c981 */ /* 0x000162000c1e9900 */
[----:B-1----:R-:W-:-:S06]  /*0730*/  @!P5 IMAD.WIDE R16, R24, 0x4, R16 ;  /* 0x000000041810d825 */ /* 0x002fcc00078e0210 */
[----:B------:R-:W5:Y:S01]  /*0740*/  @!P5 LDG.E.CONSTANT R17, desc[UR6][R16.64] ;  /* 0x000000061011d981 */ /* 0x000f62000c1e9900 */
[----:B----4-:R-:W-:-:S06]  /*0750*/  @!P6 IMAD.WIDE R14, R23, 0x4, R14 ;  /* 0x00000004170ee825 */ /* 0x010fcc00078e020e */
[----:B------:R-:W4:Y:S01]  /*0760*/  @!P6 LDG.E.CONSTANT R15, desc[UR6][R14.64] ;  /* 0x000000060e0fe981 */ /* 0x000f22000c1e9900 */
[----:B--2---:R-:W-:Y:S01]  /*0770*/  @!P2 FADD R2, R2, R7 ;  /* 0x000000070202a221 */ /* 0x004fe20000000000 */
[----:B------:R-:W-:Y:S01]  /*0780*/  ISETP.GE.AND P2, PT, R20, UR10, PT ;  /* 0x0000000a14007c0c */ /* 0x000fe2000bf46270 */
[----:B------:R-:W1:Y:S02]  /*0790*/  @!P0 LDC.64 R6, c[0x0][0x380] ;  /* 0x0000e000ff068b82 */ /* 0x000e640000000a00 */
[----:B---3--:R-:W-:Y:S01]  /*07a0*/  @!P3 FADD R2, R2, R9 ;  /* 0x000000090202b221 */ /* 0x008fe20000000000 */
[----:B------:R-:W-:-:S05]  /*07b0*/  ISETP.GE.AND P3, PT, R4, UR10, PT ;  /* 0x0000000a04007c0c */ /* 0x000fca000bf66270 */
[----:B------:R-:W2:Y:S08]  /*07c0*/  @!P1 LDC.64 R8, c[0x0][0x380] ;  /* 0x0000e000ff089b82 */ /* 0x000eb00000000a00 */
[----:B------:R-:W3:Y:S08]  /*07d0*/  @!P2 LDC.64 R10, c[0x0][0x380] ;  /* 0x0000e000ff0aab82 */ /* 0x000ef00000000a00 */
[----:B------:R-:W0:Y:S01]  /*07e0*/  @!P3 LDC.64 R12, c[0x0][0x380] ;  /* 0x0000e000ff0cbb82 */ /* 0x000e220000000a00 */
[----:B-1----:R-:W-:-:S06]  /*07f0*/  @!P0 IMAD.WIDE R6, R22, 0x4, R6 ;  /* 0x0000000416068825 */ /* 0x002fcc00078e0206 */
[----:B------:R-:W4:Y:S01]  /*0800*/  @!P0 LDG.E.CONSTANT R7, desc[UR6][R6.64] ;  /* 0x0000000606078981 */ /* 0x000f22000c1e9900 */
[----:B--2---:R-:W-:-:S06]  /*0810*/  @!P1 IMAD.WIDE R8, R21, 0x4, R8 ;  /* 0x0000000415089825 */ /* 0x004fcc00078e0208 */
[----:B------:R-:W2:Y:S01]  /*0820*/  @!P1 LDG.E.CONSTANT R9, desc[UR6][R8.64] ;  /* 0x0000000608099981 */ /* 0x000ea2000c1e9900 */
[----:B---3--:R-:W-:-:S06]  /*0830*/  @!P2 IMAD.WIDE R10, R20, 0x4, R10 ;  /* 0x00000004140aa825 */ /* 0x008fcc00078e020a */
[----:B------:R-:W3:Y:S01]  /*0840*/  @!P2 LDG.E.CONSTANT R11, desc[UR6][R10.64] ;  /* 0x000000060a0ba981 */ /* 0x000ee2000c1e9900 */
[----:B0-----:R-:W-:-:S06]  /*0850*/  @!P3 IMAD.WIDE R12, R4, 0x4, R12 ;  /* 0x00000004040cb825 */ /* 0x001fcc00078e020c */
[----:B------:R-:W3:Y:S01]  /*0860*/  @!P3 LDG.E.CONSTANT R13, desc[UR6][R12.64] ;  /* 0x000000060c0db981 */ /* 0x000ee2000c1e9900 */
[----:B------:R-:W-:Y:S01]  /*0870*/  LEA R18, R5, R4, 0x8 ;  /* 0x0000000405127211 */ /* 0x000fe200078e40ff */
[----:B-----5:R-:W-:-:S03]  /*0880*/  @!P4 FADD R2, R2, R19 ;  /* 0x000000130202c221 */ /* 0x020fc60000000000 */
[----:B------:R-:W-:Y:S02]  /*0890*/  ISETP.GE.AND P4, PT, R18, UR10, PT ;  /* 0x0000000a12007c0c */ /* 0x000fe4000bf86270 */
[C---:B------:R-:W-:Y:S01]  /*08a0*/  LEA R25, R5.reuse, R18, 0x8 ;  /* 0x0000001205197211 */ /* 0x040fe200078e40ff */
[----:B------:R-:W-:Y:S02]  /*08b0*/  IMAD R23, R5, 0x200, R18 ;  /* 0x0000020005177824 */ /* 0x000fe400078e0212 */
[----:B------:R-:W-:Y:S01]  /*08c0*/  @!P5 FADD R2, R2, R17 ;  /* 0x000000110202d221 */ /* 0x000fe20000000000 */
[----:B------:R-:W-:Y:S02]  /*08d0*/  ISETP.GE.AND P5, PT, R25, UR10, PT ;  /* 0x0000000a19007c0c */ /* 0x000fe4000bfa6270 */
[----:B------:R-:W-:Y:S01]  /*08e0*/  LEA R4, R5, R23, 0x8 ;  /* 0x0000001705047211 */ /* 0x000fe200078e40ff */
[----:B----4-:R-:W-:Y:S01]  /*08f0*/  @!P6 FADD R2, R2, R15 ;  /* 0x0000000f0202e221 */ /* 0x010fe20000000000 */
[----:B------:R-:W-:-:S03]  /*0900*/  ISETP.GE.AND P6, PT, R23, UR10, PT ;  /* 0x0000000a17007c0c */ /* 0x000fc6000bfc6270 */
[----:B------:R-:W0:Y:S01]  /*0910*/  @!P4 LDC.64 R16, c[0x0][0x380] ;  /* 0x0000e000ff10cb82 */ /* 0x000e220000000a00 */
[----:B------:R-:W-:-:S05]  /*0920*/  LEA R20, R5, R4, 0x8 ;  /* 0x0000000405147211 */ /* 0x000fca00078e40ff */
[C---:B------:R-:W-:Y:S02]  /*0930*/  IMAD R21, R5.reuse, 0x100, R20 ;  /* 0x0000010005157824 */ /* 0x040fe400078e0214 */
[----:B------:R-:W1:Y:S01]  /*0940*/  @!P5 LDC.64 R14, c[0x0][0x380] ;  /* 0x0000e000ff0edb82 */ /* 0x000e620000000a00 */
[----:B------:R-:W-:Y:S01]  /*0950*/  LEA R22, R5, R20, 0x9 ;  /* 0x0000001405167211 */ /* 0x000fe200078e48ff */
[----:B0-----:R-:W-:-:S06]  /*0960*/  @!P4 IMAD.WIDE R16, R18, 0x4, R16 ;  /* 0x000000041210c825 */ /* 0x001fcc00078e0210 */
[----:B------:R-:W4:Y:S01]  /*0970*/  @!P4 LDG.E.CONSTANT R17, desc[UR6][R16.64] ;  /* 0x000000061011c981 */ /* 0x000f22000c1e9900 */
[----:B-1----:R-:W-:-:S06]  /*0980*/  @!P5 IMAD.WIDE R14, R25, 0x4, R14 ;  /* 0x00000004190ed825 */ /* 0x002fcc00078e020e */
[----:B------:R-:W5:Y:S01]  /*0990*/  @!P5 LDG.E.CONSTANT R15, desc[UR6][R14.64] ;  /* 0x000000060e0fd981 */ /* 0x000f62000c1e9900 */
[----:B------:R-:W-:Y:S01]  /*09a0*/  @!P0 FADD R2, R2, R7 ;  /* 0x0000000702028221 */ /* 0x000fe20000000000 */
[----:B------:R-:W-:Y:S01]  /*09b0*/  ISETP.GE.AND P0, PT, R4, UR10, PT ;  /* 0x0000000a04007c0c */ /* 0x000fe2000bf06270 */
[----:B------:R-:W0:Y:S02]  /*09c0*/  @!P6 LDC.64 R6, c[0x0][0x380] ;  /* 0x0000e000ff06eb82 */ /* 0x000e240000000a00 */
[----:B--2---:R-:W-:Y:S01]  /*09d0*/  @!P1 FADD R2, R2, R9 ;  /* 0x0000000902029221 */ /* 0x004fe20000000000 */
[----:B------:R-:W-:-:S09]  /*09e0*/  ISETP.GE.AND P1, PT, R20, UR10, PT ;  /* 0x0000000a14007c0c */ /* 0x000fd2000bf26270 */
[----:B------:R-:W1:Y:S01]  /*09f0*/  @!P0 LDC.64 R8, c[0x0][0x380] ;  /* 0x0000e000ff088b82 */ /* 0x000e620000000a00 */
[----:B---3--:R-:W-:Y:S01]  /*0a00*/  @!P2 FADD R2, R2, R11 ;  /* 0x0000000b0202a221 */ /* 0x008fe20000000000 */
[----:B------:R-:W-:-:S06]  /*0a10*/  ISETP.GE.AND P2, PT, R21, UR10, PT ;  /* 0x0000000a15007c0c */ /* 0x000fcc000bf46270 */
[----:B------:R-:W2:Y:S01]  /*0a20*/  @!P1 LDC.64 R10, c[0x0][0x380] ;  /* 0x0000e000ff0a9b82 */ /* 0x000ea20000000a00 */
[----:B------:R-:W-:Y:S01]  /*0a30*/  @!P3 FADD R2, R2, R13 ;  /* 0x0000000d0202b221 */ /* 0x000fe20000000000 */
[----:B------:R-:W-:-:S06]  /*0a40*/  ISETP.GE.AND P3, PT, R22, UR10, PT ;  /* 0x0000000a16007c0c */ /* 0x000fcc000bf66270 */
[----:B------:R-:W3:Y:S01]  /*0a50*/  @!P2 LDC.64 R12, c[0x0][0x380] ;  /* 0x0000e000ff0cab82 */ /* 0x000ee20000000a00 */
[----:B0-----:R-:W-:-:S06]  /*0a60*/  @!P6 IMAD.WIDE R6, R23, 0x4, R6 ;  /* 0x000000041706e825 */ /* 0x001fcc00078e0206 */
[----:B------:R-:W5:Y:S01]  /*0a70*/  @!P6 LDG.E.CONSTANT R7, desc[UR6][R6.64] ;  /* 0x000000060607e981 */ /* 0x000f62000c1e9900 */
[----:B------:R-:W0:Y:S01]  /*0a80*/  @!P3 LDC.64 R18, c[0x0][0x380] ;  /* 0x0000e000ff12bb82 */ /* 0x000e220000000a00 */
[----:B-1----:R-:W-:-:S06]  /*0a90*/  @!P0 IMAD.WIDE R8, R4, 0x4, R8 ;  /* 0x0000000404088825 */ /* 0x002fcc00078e0208 */
[----:B------:R-:W5:Y:S01]  /*0aa0*/  @!P0 LDG.E.CONSTANT R9, desc[UR6][R8.64] ;  /* 0x0000000608098981 */ /* 0x000f62000c1e9900 */
[----:B--2---:R-:W-:-:S06]  /*0ab0*/  @!P1 IMAD.WIDE R10, R20, 0x4, R10 ;  /* 0x00000004140a9825 */ /* 0x004fcc00078e020a */
[----:B------:R-:W2:Y:S01]  /*0ac0*/  @!P1 LDG.E.CONSTANT R11, desc[UR6][R10.64] ;  /* 0x000000060a0b9981 */ /* 0x000ea2000c1e9900 */
[----:B---3--:R-:W-:-:S06]  /*0ad0*/  @!P2 IMAD.WIDE R12, R21, 0x4, R12 ;  /* 0x00000004150ca825 */ /* 0x008fcc00078e020c */
[----:B------:R-:W3:Y:S01]  /*0ae0*/  @!P2 LDG.E.CONSTANT R13, desc[UR6][R12.64] ;  /* 0x000000060c0da981 */ /* 0x000ee2000c1e9900 */
[----:B0-----:R-:W-:-:S06]  /*0af0*/  @!P3 IMAD.WIDE R18, R22, 0x4, R18 ;  /* 0x000000041612b825 */ /* 0x001fcc00078e0212 */
[----:B------:R-:W3:Y:S01]  /*0b00*/  @!P3 LDG.E.CONSTANT R19, desc[UR6][R18.64] ;  /* 0x000000061213b981 */ /* 0x000ee2000c1e9900 */
[----:B----4-:R-:W-:Y:S01]  /*0b10*/  @!P4 FADD R2, R2, R17 ;  /* 0x000000110202c221 */ /* 0x010fe20000000000 */
[----:B------:R-:W-:-:S03]  /*0b20*/  LEA R17, R5, R22, 0x8 ;  /* 0x0000001605117211 */ /* 0x000fc600078e40ff */
[----:B-----5:R-:W-:-:S04]  /*0b30*/  @!P5 FADD R2, R2, R15 ;  /* 0x0000000f0202d221 */ /* 0x020fc80000000000 */
[----:B------:R-:W-:-:S04]  /*0b40*/  @!P6 FADD R2, R2, R7 ;  /* 0x000000070202e221 */ /* 0x000fc80000000000 */
[----:B------:R-:W-:Y:S01]  /*0b50*/  @!P0 FADD R2, R2, R9 ;  /* 0x0000000902028221 */ /* 0x000fe20000000000 */
[----:B------:R-:W-:-:S03]  /*0b60*/  ISETP.GE.AND P0, PT, R17, UR10, PT ;  /* 0x0000000a11007c0c */ /* 0x000fc6000bf06270 */
[----:B--2---:R-:W-:-:S04]  /*0b70*/  @!P1 FADD R2, R2, R11 ;  /* 0x0000000b02029221 */ /* 0x004fc80000000000 */
[----:B---3--:R-:W-:-:S04]  /*0b80*/  @!P2 FADD R2, R2, R13 ;  /* 0x0000000d0202a221 */ /* 0x008fc80000000000 */
[----:B------:R-:W-:Y:S02]  /*0b90*/  @!P3 FADD R2, R2, R19 ;  /* 0x000000130202b221 */ /* 0x000fe40000000000 */
[----:B------:R-:W-:Y:S05]  /*0ba0*/  @!P0 BRA `(.L_x_6) ;  /* 0xfffffff800788947 */ /* 0x000fea000383ffff */
.L_x_1:
[----:B------:R-:W-:Y:S05]  /*0bb0*/  BSYNC.RECONVERGENT B0 ;  /* 0x0000000000007941 */ /* 0x000fea0003800200 */
.L_x_0:
[----:B------:R-:W0:Y:S01]  /*0bc0*/  S2UR UR5, SR_CgaCtaId ;  /* 0x00000000000579c3 */ /* 0x000e220000008800 */
[----:B------:R-:W-:Y:S01]  /*0bd0*/  UMOV UR4, 0x400 ;  /* 0x0000040000047882 */ /* 0x000fe20000000000 */
[C---:B------:R-:W-:Y:S02]  /*0be0*/  ISETP.GT.U32.AND P0, PT, R0.reuse, 0x7f, PT ;  /* 0x0000007f0000780c */ /* 0x040fe40003f04070 */
[----:B------:R-:W-:Y:S01]  /*0bf0*/  ISETP.GT.U32.AND P1, PT, R0, 0x3f, PT ;  /* 0x0000003f0000780c */ /* 0x000fe20003f24070 */
[----:B0-----:R-:W-:-:S06]  /*0c00*/  ULEA UR4, UR5, UR4, 0x18 ;  /* 0x0000000405047291 */ /* 0x001fcc000f8ec0ff */
[----:B------:R-:W-:-:S05]  /*0c10*/  LEA R5, R0, UR4, 0x2 ;  /* 0x0000000400057c11 */ /* 0x000fca000f8e10ff */
[----:B------:R-:W-:Y:S01]  /*0c20*/  STS [R5], R2 ;  /* 0x0000000205007388 */ /* 0x000fe20000000800 */
[----:B------:R-:W-:Y:S06]  /*0c30*/  BAR.SYNC.DEFER_BLOCKING 0x0 ;  /* 0x0000000000007b1d */ /* 0x000fec0000010000 */
[----:B------:R-:W0:Y:S02]  /*0c40*/  @!P0 LDS R7, [R5+0x200] ;  /* 0x0002000005078984 */ /* 0x000e240000000800 */
[----:B0-----:R-:W-:-:S05]  /*0c50*/  @!P0 FADD R2, R2, R7 ;  /* 0x0000000702028221 */ /* 0x001fca0000000000 */
[----:B------:R-:W-:Y:S01]  /*0c60*/  @!P0 STS [R5], R2 ;  /* 0x0000000205008388 */ /* 0x000fe20000000800 */
[----:B------:R-:W-:Y:S01]  /*0c70*/  BAR.SYNC.DEFER_BLOCKING 0x0 ;  /* 0x0000000000007b1d */ /* 0x000fe20000010000 */
[----:B------:R-:W-:-:S05]  /*0c80*/  ISETP.GT.U32.AND P0, PT, R0, 0x1f, PT ;  /* 0x0000001f0000780c */ /* 0x000fca0003f04070 */
[----:B------:R-:W0:Y:S02]  /*0c90*/  @!P1 LDS R7, [R5+0x100] ;  /* 0x0001000005079984 */ /* 0x000e240000000800 */
[----:B0-----:R-:W-:-:S05]  /*0ca0*/  @!P1 FADD R2, R2, R7 ;  /* 0x0000000702029221 */ /* 0x001fca0000000000 */
[----:B------:R-:W-:Y:S01]  /*0cb0*/  @!P1 STS [R5], R2 ;  /* 0x0000000205009388 */ /* 0x000fe20000000800 */
[----:B------:R-:W-:Y:S06]  /*0cc0*/  BAR.SYNC.DEFER_BLOCKING 0x0 ;  /* 0x0000000000007b1d */ /* 0x000fec0000010000 */
[----:B------:R-:W0:Y:S02]  /*0cd0*/  @!P0 LDS R7, [R5+0x80] ;  /* 0x0000800005078984 */ /* 0x000e240000000800 */
[----:B0-----:R-:W-:-:S05]  /*0ce0*/  @!P0 FADD R2, R2, R7 ;  /* 0x0000000702028221 */ /* 0x001fca0000000000 */
[----:B------:R0:W-:Y:S01]  /*0cf0*/  @!P0 STS [R5], R2 ;  /* 0x0000000205008388 */ /* 0x0001e20000000800 */
[----:B------:R-:W-:Y:S06]  /*0d00*/  BAR.SYNC.DEFER_BLOCKING 0x0 ;  /* 0x0000000000007b1d */ /* 0x000fec0000010000 */
[----:B------:R-:W-:Y:S05]  /*0d10*/  @P0 EXIT ;  /* 0x000000000000094d */ /* 0x000fea0003800000 */
[----:B0-----:R-:W0:Y:S01]  /*0d20*/  SHFL.DOWN PT, R5, R2, 0x10, 0x1f ;  /* 0x0a001f0002057f89 */ /* 0x001e2200000e0000 */
[----:B------:R-:W-:Y:S01]  /*0d30*/  ISETP.NE.AND P0, PT, R0, RZ, PT ;  /* 0x000000ff0000720c */ /* 0x000fe20003f05270 */
[----:B0-----:R-:W-:-:S05]  /*0d40*/  FADD R5, R5, R2 ;  /* 0x0000000205057221 */ /* 0x001fca0000000000 */
[----:B------:R-:W0:Y:S02]  /*0d50*/  SHFL.DOWN PT, R4, R5, 0x8, 0x1f ;  /* 0x09001f0005047f89 */ /* 0x000e2400000e0000 */
[----:B0-----:R-:W-:-:S05]  /*0d60*/  FADD R4, R5, R4 ;  /* 0x0000000405047221 */ /* 0x001fca0000000000 */
[----:B------:R-:W0:Y:S02]  /*0d70*/  SHFL.DOWN PT, R7, R4, 0x4, 0x1f ;  /* 0x08801f0004077f89 */ /* 0x000e2400000e0000 */
[----:B0-----:R-:W-:-:S05]  /*0d80*/  FADD R7, R4, R7 ;  /* 0x0000000704077221 */ /* 0x001fca0000000000 */
[----:B------:R-:W0:Y:S02]  /*0d90*/  SHFL.DOWN PT, R6, R7, 0x2, 0x1f ;  /* 0x08401f0007067f89 */ /* 0x000e2400000e0000 */
[----:B0-----:R-:W-:-:S05]  /*0da0*/  FADD R6, R7, R6 ;  /* 0x0000000607067221 */ /* 0x001fca0000000000 */
[----:B------:R0:W1:Y:S01]  /*0db0*/  SHFL.DOWN PT, R9, R6, 0x1, 0x1f ;  /* 0x08201f0006097f89 */ /* 0x00006200000e0000 */
[----:B------:R-:W-:Y:S05]  /*0dc0*/  @P0 EXIT ;  /* 0x000000000000094d */ /* 0x000fea0003800000 */
[----:B------:R-:W2:Y:S01]  /*0dd0*/  LDC.64 R4, c[0x0][0x390] ;  /* 0x0000e400ff047b82 */ /* 0x000ea20000000a00 */
[----:B-1----:R-:W-:Y:S01]  /*0de0*/  FADD R9, R6, R9 ;  /* 0x0000000906097221 */ /* 0x002fe20000000000 */
[----:B--2---:R-:W-:-:S05]  /*0df0*/  IMAD.WIDE.U32 R2, R3, 0x4, R4 ;  /* 0x0000000403027825 */ /* 0x004fca00078e0004 */
[----:B------:R-:W-:Y:S01]  /*0e00*/  STG.E desc[UR6][R2.64], R9 ;  /* 0x0000000902007986 */ /* 0x000fe2000c101906 */
[----:B------:R-:W-:Y:S05]  /*0e10*/  EXIT ;  /* 0x000000000000794d */ /* 0x000fea0003800000 */
.L_x_7:
[----:B------:R-:W-:-:S00]  /*0e20*/  BRA `(.L_x_7) ;  /* 0xfffffffc00fc7947 */ /* 0x000fc0000383ffff */
[----:B------:R-:W-:-:S00]  /*0e30*/  NOP ;  /* 0x0000000000007918 */ /* 0x000fc00000000000 */
        /* <DEDUP_REMOVED lines=12> */
.L_x_21:


//--------------------- .text._Z16reduce_optimizedILi256EEvPKfiPf --------------------------
	.section	.text._Z16reduce_optimizedILi256EEvPKfiPf,"ax",@progbits
	.align	128
        .global         _Z16reduce_optimizedILi256EEvPKfiPf
        .type           _Z16reduce_optimizedILi256EEvPKfiPf,@function
        .size           _Z16reduce_optimizedILi256EEvPKfiPf,(.L_x_22 - _Z16reduce_optimizedILi256EEvPKfiPf)
        .other          _Z16reduce_optimizedILi256EEvPKfiPf,@"STO_CUDA_ENTRY STV_DEFAULT"
_Z16reduce_optimizedILi256EEvPKfiPf:
.text._Z16reduce_optimizedILi256EEvPKfiPf:
[----:B------:R-:W-:Y:S01]  /*0000*/  LDC R1, c[0x0][0x37c] ;  /* 0x0000df00ff017b82 */ /* 0x000fe20000000800 */
[----:B------:R-:W0:Y:S01]  /*0010*/  S2R R9, SR_TID.X ;  /* 0x0000000000097919 */ /* 0x000e220000002100 */
[----:B------:R-:W1:Y:S06]  /*0020*/  LDCU UR4, c[0x0][0x388] ;  /* 0x00007100ff0477ac */ /* 0x000e6c0008000800 */
[----:B------:R-:W2:Y:S01]  /*0030*/  LDC.64 R2, c[0x0][0x380] ;  /* 0x0000e000ff027b82 */ /* 0x000ea20000000a00 */
[----:B------:R-:W0:Y:S01]  /*0040*/  S2R R0, SR_CTAID.X ;  /* 0x0000000000007919 */ /* 0x000e220000002500 */
[----:B------:R-:W3:Y:S01]  /*0050*/  LDCU.64 UR6, c[0x0][0x358] ;  /* 0x00006b00ff0677ac */ /* 0x000ee20008000a00 */
[----:B0-----:R-:W-:-:S04]  /*0060*/  LEA R5, R0, R9, 0x9 ;  /* 0x0000000900057211 */ /* 0x001fc800078e48ff */
[C---:B-1----:R-:W-:Y:S01]  /*0070*/  ISETP.GE.AND P1, PT, R5.reuse, UR4, PT ;  /* 0x0000000405007c0c */ /* 0x042fe2000bf26270 */
[C---:B--2---:R-:W-:Y:S01]  /*0080*/  IMAD.WIDE R2, R5.reuse, 0x4, R2 ;  /* 0x0000000405027825 */ /* 0x044fe200078e0202 */
[----:B------:R-:W-:-:S04]  /*0090*/  IADD3 R4, PT, PT, R5, 0x100, RZ ;  /* 0x0000010005047810 */ /* 0x000fc80007ffe0ff */
[----:B------:R-:W-:-:S07]  /*00a0*/  ISETP.GE.AND P2, PT, R4, UR4, PT ;  /* 0x0000000404007c0c */ /* 0x000fce000bf46270 */
[----:B---3--:R-:W2:Y:S06]  /*00b0*/  @!P1 LDG.E.CONSTANT R6, desc[UR6][R2.64] ;  /* 0x0000000602069981 */ /* 0x008eac000c1e9900 */
[----:B------:R-:W3:Y:S01]  /*00c0*/  @!P2 LDG.E.CONSTANT R5, desc[UR6][R2.64+0x400] ;  /* 0x000400060205a981 */ /* 0x000ee2000c1e9900 */
[----:B------:R-:W0:Y:S01]  /*00d0*/  S2UR UR5, SR_CgaCtaId ;  /* 0x00000000000579c3 */ /* 0x000e220000008800 */
[----:B------:R-:W-:Y:S01]  /*00e0*/  HFMA2 R4, -RZ, RZ, 0, 0 ;  /* 0x00000000ff047431 */ /* 0x000fe200000001ff */
[----:B------:R-:W-:Y:S01]  /*00f0*/  UMOV UR4, 0x400 ;  /* 0x0000040000047882 */ /* 0x000fe20000000000 */
[----:B------:R-:W-:Y:S01]  /*0100*/  ISETP.GT.U32.AND P0, PT, R9, 0x7f, PT ;  /* 0x0000007f0900780c */ /* 0x000fe20003f04070 */
[----:B0-----:R-:W-:-:S06]  /*0110*/  ULEA UR4, UR5, UR4, 0x18 ;  /* 0x0000000405047291 */ /* 0x001fcc000f8ec0ff */
[C---:B------:R-:W-:Y:S01]  /*0120*/  LEA R7, R9.reuse, UR4, 0x2 ;  /* 0x0000000409077c11 */ /* 0x040fe2000f8e10ff */
[----:B--2---:R-:W-:Y:S01]  /*0130*/  @!P1 FADD R4, RZ, R6 ;  /* 0x00000006ff049221 */ /* 0x004fe20000000000 */
[----:B------:R-:W-:-:S03]  /*0140*/  ISETP.GT.U32.AND P1, PT, R9, 0x3f, PT ;  /* 0x0000003f0900780c */ /* 0x000fc60003f24070 */
[----:B---3--:R-:W-:-:S05]  /*0150*/  @!P2 FADD R4, R4, R5 ;  /* 0x000000050404a221 */ /* 0x008fca0000000000 */
[----:B------:R-:W-:Y:S01]  /*0160*/  STS [R7], R4 ;  /* 0x0000000407007388 */ /* 0x000fe20000000800 */
[----:B------:R-:W-:Y:S06]  /*0170*/  BAR.SYNC.DEFER_BLOCKING 0x0 ;  /* 0x0000000000007b1d */ /* 0x000fec0000010000 */
[----:B------:R-:W-:Y:S04]  /*0180*/  @!P0 LDS R2, [R7+0x200] ;  /* 0x0002000007028984 */ /* 0x000fe80000000800 */
[----:B------:R-:W0:Y:S02]  /*0190*/  @!P0 LDS R3, [R7] ;  /* 0x0000000007038984 */ /* 0x000e240000000800 */
[----:B0-----:R-:W-:-:S05]  /*01a0*/  @!P0 FADD R2, R2, R3 ;  /* 0x0000000302028221 */ /* 0x001fca0000000000 */
[----:B------:R-:W-:Y:S01]  /*01b0*/  @!P0 STS [R7], R2 ;  /* 0x0000000207008388 */ /* 0x000fe20000000800 */
[----:B------:R-:W-:Y:S01]  /*01c0*/  BAR.SYNC.DEFER_BLOCKING 0x0 ;  /* 0x0000000000007b1d */ /* 0x000fe20000010000 */
[----:B------:R-:W-:-:S05]  /*01d0*/  ISETP.GT.U32.AND P0, PT, R9, 0x1f, PT ;  /* 0x0000001f0900780c */ /* 0x000fca0003f04070 */
[----:B------:R-:W-:Y:S04]  /*01e0*/  @!P1 LDS R3, [R7+0x100] ;  /* 0x0001000007039984 */ /* 0x000fe80000000800 */
[----:B------:R-:W0:Y:S02]  /*01f0*/  @!P1 LDS R6, [R7] ;  /* 0x0000000007069984 */ /* 0x000e240000000800 */
[----:B0-----:R-:W-:-:S05]  /*0200*/  @!P1 FADD R6, R3, R6 ;  /* 0x0000000603069221 */ /* 0x001fca0000000000 */
[----:B------:R-:W-:Y:S01]  /*0210*/  @!P1 STS [R7], R6 ;  /* 0x0000000607009388 */ /* 0x000fe20000000800 */
[----:B------:R-:W-:Y:S06]  /*0220*/  BAR.SYNC.DEFER_BLOCKING 0x0 ;  /* 0x0000000000007b1d */ /* 0x000fec0000010000 */
[----:B------:R-:W-:Y:S04]  /*0230*/  @!P0 LDS R3, [R7+0x80] ;  /* 0x0000800007038984 */ /* 0x000fe80000000800 */
[----:B------:R-:W0:Y:S02]  /*0240*/  @!P0 LDS R4, [R7] ;  /* 0x0000000007048984 */ /* 0x000e240000000800 */
[----:B0-----:R-:W-:-:S05]  /*0250*/  @!P0 FADD R4, R3, R4 ;  /* 0x0000000403048221 */ /* 0x001fca0000000000 */
[----:B------:R0:W-:Y:S01]  /*0260*/  @!P0 STS [R7], R4 ;  /* 0x0000000407008388 */ /* 0x0001e20000000800 */
[----:B------:R-:W-:Y:S06]  /*0270*/  BAR.SYNC.DEFER_BLOCKING 0x0 ;  /* 0x0000000000007b1d */ /* 0x000fec0000010000 */
[----:B------:R-:W-:Y:S05]  /*0280*/  @P0 EXIT ;  /* 0x000000000000094d */ /* 0x000fea0003800000 */
[----:B0-----:R-:W0:Y:S01]  /*0290*/  LDS R7, [R7] ;  /* 0x0000000007077984 */ /* 0x001e220000000800 */
[----:B------:R-:W-:-:S03]  /*02a0*/  ISETP.NE.AND P0, PT, R9, RZ, PT ;  /* 0x000000ff0900720c */ /* 0x000fc60003f05270 */
[----:B0-----:R-:W0:Y:S02]  /*02b0*/  SHFL.DOWN PT, R2, R7, 0x10, 0x1f ;  /* 0x0a001f0007027f89 */ /* 0x001e2400000e0000 */
        /* <DEDUP_REMOVED lines=10> */
[----:B01----:R-:W-:Y:S01]  /*0360*/  FADD R5, R5, R6 ;  /* 0x0000000605057221 */ /* 0x003fe20000000000 */
[----:B--2---:R-:W-:-:S05]  /*0370*/  IMAD.WIDE.U32 R2, R0, 0x4, R2 ;  /* 0x0000000400027825 */ /* 0x004fca00078e0002 */
[----:B------:R-:W-:Y:S01]  /*0380*/  STG.E desc[UR6][R2.64], R5 ;  /* 0x0000000502007986 */ /* 0x000fe2000c101906 */
[----:B------:R-:W-:Y:S05]  /*0390*/  EXIT ;  /* 0x000000000000794d */ /* 0x000fea0003800000 */
.L_x_8:
        /* <DEDUP_REMOVED lines=14> */
.L_x_22:


//--------------------- .text._Z15finalize_reduceILi256EEvPKfiPf --------------------------
	.section	.text._Z15finalize_reduceILi256EEvPKfiPf,"ax",@progbits
	.align	128
        .global         _Z15finalize_reduceILi256EEvPKfiPf
        .type           _Z15finalize_reduceILi256EEvPKfiPf,@function
        .size           _Z15finalize_reduceILi256EEvPKfiPf,(.L_x_23 - _Z15finalize_reduceILi256EEvPKfiPf)
        .other          _Z15finalize_reduceILi256EEvPKfiPf,@"STO_CUDA_ENTRY STV_DEFAULT"
_Z15finalize_reduceILi256EEvPKfiPf:
.text._Z15finalize_reduceILi256EEvPKfiPf:
[----:B------:R-:W-:Y:S01]  /*0000*/  LDC R1, c[0x0][0x37c] ;  /* 0x0000df00ff017b82 */ /* 0x000fe20000000800 */
[----:B------:R-:W0:Y:S01]  /*0010*/  S2R R0, SR_TID.X ;  /* 0x0000000000007919 */ /* 0x000e220000002100 */
[----:B------:R-:W0:Y:S01]  /*0020*/  LDCU UR8, c[0x0][0x388] ;  /* 0x00007100ff0877ac */ /* 0x000e220008000800 */
[----:B------:R-:W-:Y:S01]  /*0030*/  BSSY.RECONVERGENT B0, `(.L_x_9) ;  /* 0x0000077000007945 */ /* 0x000fe20003800200 */
[----:B------:R-:W-:Y:S01]  /*0040*/  HFMA2 R4, -RZ, RZ, 0, 0 ;  /* 0x00000000ff047431 */ /* 0x000fe200000001ff */
[----:B------:R-:W1:Y:S01]  /*0050*/  LDCU.64 UR6, c[0x0][0x358] ;  /* 0x00006b00ff0677ac */ /* 0x000e620008000a00 */
[----:B0-----:R-:W-:-:S13]  /*0060*/  ISETP.GE.AND P0, PT, R0, UR8, PT ;  /* 0x0000000800007c0c */ /* 0x001fda000bf06270 */
[----:B-1----:R-:W-:Y:S05]  /*0070*/  @P0 BRA `(.L_x_10) ;  /* 0x0000000400c80947 */ /* 0x002fea0003800000 */
[-C--:B------:R-:W-:Y:S01]  /*0080*/  LOP3.LUT R2, RZ, R0.reuse, RZ, 0x33, !PT ;  /* 0x00000000ff027212 */ /* 0x080fe200078e33ff */
[----:B------:R-:W-:Y:S01]  /*0090*/  BSSY.RECONVERGENT B1, `(.L_x_11) ;  /* 0x0000037000017945 */ /* 0x000fe20003800200 */
[----:B------:R-:W-:Y:S02]  /*00a0*/  MOV R4, RZ ;  /* 0x000000ff00047202 */ /* 0x000fe40000000f00 */
[----:B------:R-:W-:Y:S02]  /*00b0*/  IADD3 R2, PT, PT, R2, UR8, RZ ;  /* 0x0000000802027c10 */ /* 0x000fe4000fffe0ff */
[----:B------:R-:W-:Y:S02]  /*00c0*/  MOV R5, R0 ;  /* 0x0000000000057202 */ /* 0x000fe40000000f00 */
[C---:B------:R-:W-:Y:S02]  /*00d0*/  ISETP.GE.U32.AND P1, PT, R2.reuse, 0xf00, PT ;  /* 0x00000f000200780c */ /* 0x040fe40003f26070 */
[----:B------:R-:W-:-:S04]  /*00e0*/  LEA.HI R6, R2, 0x1, RZ, 0x18 ;  /* 0x0000000102067811 */ /* 0x000fc800078fc0ff */
[----:B------:R-:W-:-:S04]  /*00f0*/  LOP3.LUT R20, R6, 0xf, RZ, 0xc0, !PT ;  /* 0x0000000f06147812 */ /* 0x000fc800078ec0ff */
[----:B------:R-:W-:-:S03]  /*0100*/  ISETP.NE.AND P0, PT, R20, RZ, PT ;  /* 0x000000ff1400720c */ /* 0x000fc60003f05270 */
[----:B------:R-:W-:Y:S10]  /*0110*/  @!P1 BRA `(.L_x_12) ;  /* 0x0000000000b89947 */ /* 0x000ff40003800000 */
[----:B------:R-:W0:Y:S01]  /*0120*/  LDC.64 R2, c[0x0][0x380] ;  /* 0x0000e000ff027b82 */ /* 0x000e220000000a00 */
[----:B------:R-:W-:Y:S02]  /*0130*/  LOP3.LUT R10, R6, 0x1fffff0, RZ, 0xc0, !PT ;  /* 0x01fffff0060a7812 */ /* 0x000fe400078ec0ff */
[----:B------:R-:W-:Y:S02]  /*0140*/  MOV R4, RZ ;  /* 0x000000ff00047202 */ /* 0x000fe40000000f00 */
[----:B------:R-:W-:Y:S02]  /*0150*/  MOV R5, R0 ;  /* 0x0000000000057202 */ /* 0x000fe40000000f00 */
[----:B------:R-:W-:Y:S01]  /*0160*/  IADD3 R10, PT, PT, -R10, RZ, RZ ;  /* 0x000000ff0a0a7210 */ /* 0x000fe20007ffe1ff */
[----:B0-----:R-:W-:-:S03]  /*0170*/  IMAD.WIDE.U32 R2, R0, 0x4, R2 ;  /* 0x0000000400027825 */ /* 0x001fc600078e0002 */
[----:B------:R-:W-:-:S04]  /*0180*/  IADD3 R2, P1, PT, R2, 0x2000, RZ ;  /* 0x0000200002027810 */ /* 0x000fc80007f3e0ff */
[----:B------:R-:W-:-:S09]  /*0190*/  IADD3.X R3, PT, PT, RZ, R3, RZ, P1, !PT ;  /* 0x00000003ff037210 */ /* 0x000fd20000ffe4ff */
.L_x_13:
[----:B------:R-:W2:Y:S04]  /*01a0*/  LDG.E.CONSTANT R19, desc[UR6][R2.64+-0x2000] ;  /* 0xffe0000602137981 */ /* 0x000ea8000c1e9900 */
[----:B------:R-:W3:Y:S04]  /*01b0*/  LDG.E.CONSTANT R18, desc[UR6][R2.64+-0x1c00] ;  /* 0xffe4000602127981 */ /* 0x000ee8000c1e9900 */
[----:B------:R-:W4:Y:S04]  /*01c0*/  LDG.E.CONSTANT R21, desc[UR6][R2.64+-0x1800] ;  /* 0xffe8000602157981 */ /* 0x000f28000c1e9900 */
[----:B------:R-:W5:Y:S04]  /*01d0*/  LDG.E.CONSTANT R23, desc[UR6][R2.64+-0x1400] ;  /* 0xffec000602177981 */ /* 0x000f68000c1e9900 */
        /* <DEDUP_REMOVED lines=11> */
[----:B------:R0:W5:Y:S01]  /*0290*/  LDG.E.CONSTANT R9, desc[UR6][R2.64+0x1c00] ;  /* 0x001c000602097981 */ /* 0x000162000c1e9900 */
[----:B------:R-:W-:-:S02]  /*02a0*/  IADD3 R10, PT, PT, R10, 0x10, RZ ;  /* 0x000000100a0a7810 */ /* 0x000fc40007ffe0ff */
[----:B------:R-:W-:Y:S02]  /*02b0*/  IADD3 R5, PT, PT, R5, 0x1000, RZ ;  /* 0x0000100005057810 */ /* 0x000fe40007ffe0ff */
[----:B------:R-:W-:Y:S02]  /*02c0*/  ISETP.NE.AND P1, PT, R10, RZ, PT ;  /* 0x000000ff0a00720c */ /* 0x000fe40003f25270 */
[----:B0-----:R-:W-:-:S04]  /*02d0*/  IADD3 R2, P2, PT, R2, 0x4000, RZ ;  /* 0x0000400002027810 */ /* 0x001fc80007f5e0ff */
[----:B------:R-:W-:Y:S01]  /*02e0*/  IADD3.X R3, PT, PT, RZ, R3, RZ, P2, !PT ;  /* 0x00000003ff037210 */ /* 0x000fe200017fe4ff */
[----:B--2---:R-:W-:-:S04]  /*02f0*/  FADD R19, R19, R4 ;  /* 0x0000000413137221 */ /* 0x004fc80000000000 */
[----:B---3--:R-:W-:-:S04]  /*0300*/  FADD R18, R19, R18 ;  /* 0x0000001213127221 */ /* 0x008fc80000000000 */
[----:B----4-:R-:W-:-:S04]  /*0310*/  FADD R18, R18, R21 ;  /* 0x0000001512127221 */ /* 0x010fc80000000000 */
[----:B-----5:R-:W-:-:S04]  /*0320*/  FADD R18, R18, R23 ;  /* 0x0000001712127221 */ /* 0x020fc80000000000 */
[----:B------:R-:W-:-:S04]  /*0330*/  FADD R18, R18, R25 ;  /* 0x0000001912127221 */ /* 0x000fc80000000000 */
        /* <DEDUP_REMOVED lines=10> */
[----:B------:R-:W-:Y:S01]  /*03e0*/  FADD R4, R8, R9 ;  /* 0x0000000908047221 */ /* 0x000fe20000000000 */
[----:B------:R-:W-:Y:S06]  /*03f0*/  @P1 BRA `(.L_x_13) ;  /* 0xfffffffc00681947 */ /* 0x000fec000383ffff */
.L_x_12:
[----:B------:R-:W-:Y:S05]  /*0400*/  BSYNC.RECONVERGENT B1 ;  /* 0x0000000000017941 */ /* 0x000fea0003800200 */
.L_x_11:
[----:B------:R-:W-:Y:S05]  /*0410*/  @!P0 BRA `(.L_x_10) ;  /* 0x0000000000e08947 */ /* 0x000fea0003800000 */
[----:B------:R-:W-:Y:S01]  /*0420*/  ISETP.GE.U32.AND P0, PT, R20, 0x8, PT ;  /* 0x000000081400780c */ /* 0x000fe20003f06070 */
[----:B------:R-:W-:Y:S01]  /*0430*/  BSSY.RECONVERGENT B1, `(.L_x_14) ;  /* 0x0000017000017945 */ /* 0x000fe20003800200 */
[----:B------:R-:W-:-:S04]  /*0440*/  LOP3.LUT R9, R6, 0x7, RZ, 0xc0, !PT ;  /* 0x0000000706097812 */ /* 0x000fc800078ec0ff */
[----:B------:R-:W-:-:S07]  /*0450*/  ISETP.NE.AND P1, PT, R9, RZ, PT ;  /* 0x000000ff0900720c */ /* 0x000fce0003f25270 */
[----:B------:R-:W-:Y:S06]  /*0460*/  @!P0 BRA `(.L_x_15) ;  /* 0x00000000004c8947 */ /* 0x000fec0003800000 */
[----:B------:R-:W0:Y:S02]  /*0470*/  LDC.64 R2, c[0x0][0x380] ;  /* 0x0000e000ff027b82 */ /* 0x000e240000000a00 */
[----:B0-----:R-:W-:-:S05]  /*0480*/  IMAD.WIDE.U32 R2, R5, 0x4, R2 ;  /* 0x0000000405027825 */ /* 0x001fca00078e0002 */
[----:B------:R-:W2:Y:S04]  /*0490*/  LDG.E.CONSTANT R7, desc[UR6][R2.64] ;  /* 0x0000000602077981 */ /* 0x000ea8000c1e9900 */
[----:B------:R-:W3:Y:S04]  /*04a0*/  LDG.E.CONSTANT R8, desc[UR6][R2.64+0x400] ;  /* 0x0004000602087981 */ /* 0x000ee8000c1e9900 */
[----:B------:R-:W4:Y:S04]  /*04b0*/  LDG.E.CONSTANT R10, desc[UR6][R2.64+0x800] ;  /* 0x00080006020a7981 */ /* 0x000f28000c1e9900 */
[----:B------:R-:W5:Y:S04]  /*04c0*/  LDG.E.CONSTANT R12, desc[UR6][R2.64+0xc00] ;  /* 0x000c0006020c7981 */ /* 0x000f68000c1e9900 */
[----:B------:R-:W5:Y:S04]  /*04d0*/  LDG.E.CONSTANT R14, desc[UR6][R2.64+0x1000] ;  /* 0x00100006020e7981 */ /* 0x000f68000c1e9900 */
[----:B------:R-:W5:Y:S04]  /*04e0*/  LDG.E.CONSTANT R16, desc[UR6][R2.64+0x1400] ;  /* 0x0014000602107981 */ /* 0x000f68000c1e9900 */
[----:B------:R-:W5:Y:S04]  /*04f0*/  LDG.E.CONSTANT R18, desc[UR6][R2.64+0x1800] ;  /* 0x0018000602127981 */ /* 0x000f68000c1e9900 */
[----:B------:R-:W5:Y:S01]  /*0500*/  LDG.E.CONSTANT R20, desc[UR6][R2.64+0x1c00] ;  /* 0x001c000602147981 */ /* 0x000f62000c1e9900 */
[----:B------:R-:W-:Y:S01]  /*0510*/  IADD3 R5, PT, PT, R5, 0x800, RZ ;  /* 0x0000080005057810 */ /* 0x000fe20007ffe0ff */
[----:B--2---:R-:W-:-:S04]  /*0520*/  FADD R7, R4, R7 ;  /* 0x0000000704077221 */ /* 0x004fc80000000000 */
[----:B---3--:R-:W-:-:S04]  /*0530*/  FADD R7, R7, R8 ;  /* 0x0000000807077221 */ /* 0x008fc80000000000 */
[----:B----4-:R-:W-:-:S04]  /*0540*/  FADD R7, R7, R10 ;  /* 0x0000000a07077221 */ /* 0x010fc80000000000 */
[----:B-----5:R-:W-:-:S04]  /*0550*/  FADD R7, R7, R12 ;  /* 0x0000000c07077221 */ /* 0x020fc80000000000 */
[----:B------:R-:W-:-:S04]  /*0560*/  FADD R7, R7, R14 ;  /* 0x0000000e07077221 */ /* 0x000fc80000000000 */
[----:B------:R-:W-:-:S04]  /*0570*/  FADD R7, R7, R16 ;  /* 0x0000001007077221 */ /* 0x000fc80000000000 */
[----:B------:R-:W-:-:S04]  /*0580*/  FADD R7, R7, R18 ;  /* 0x0000001207077221 */ /* 0x000fc80000000000 */
[----:B------:R-:W-:-:S07]  /*0590*/  FADD R4, R7, R20 ;  /* 0x0000001407047221 */ /* 0x000fce0000000000 */
.L_x_15:
[----:B------:R-:W-:Y:S05]  /*05a0*/  BSYNC.RECONVERGENT B1 ;  /* 0x0000000000017941 */ /* 0x000fea0003800200 */
.L_x_14:
        /* <DEDUP_REMOVED lines=11> */
[----:B------:R-:W5:Y:S01]  /*0660*/  LDG.E.CONSTANT R12, desc[UR6][R2.64+0xc00] ;  /* 0x000c0006020c7981 */ /* 0x000f62000c1e9900 */
[----:B------:R-:W-:Y:S01]  /*0670*/  IADD3 R5, PT, PT, R5, 0x400, RZ ;  /* 0x0000040005057810 */ /* 0x000fe20007ffe0ff */
[----:B--2---:R-:W-:-:S04]  /*0680*/  FADD R7, R4, R7 ;  /* 0x0000000704077221 */ /* 0x004fc80000000000 */
[----:B---3--:R-:W-:-:S04]  /*0690*/  FADD R7, R7, R8 ;  /* 0x0000000807077221 */ /* 0x008fc80000000000 */
[----:B----4-:R-:W-:-:S04]  /*06a0*/  FADD R7, R7, R10 ;  /* 0x0000000a07077221 */ /* 0x010fc80000000000 */
[----:B-----5:R-:W-:-:S07]  /*06b0*/  FADD R4, R7, R12 ;  /* 0x0000000c07047221 */ /* 0x020fce0000000000 */
.L_x_17:
[----:B------:R-:W-:Y:S05]  /*06c0*/  BSYNC.RECONVERGENT B1 ;  /* 0x0000000000017941 */ /* 0x000fea0003800200 */
.L_x_16:
[----:B------:R-:W-:Y:S05]  /*06d0*/  @!P1 BRA `(.L_x_10) ;  /* 0x0000000000309947 */ /* 0x000fea0003800000 */
[----:B------:R-:W0:Y:S01]  /*06e0*/  LDC.64 R2, c[0x0][0x380] ;  /* 0x0000e000ff027b82 */ /* 0x000e220000000a00 */
[----:B------:R-:W-:Y:S01]  /*06f0*/  IADD3 R6, PT, PT, -R6, RZ, RZ ;  /* 0x000000ff06067210 */ /* 0x000fe20007ffe1ff */
[----:B0-----:R-:W-:-:S05]  /*0700*/  IMAD.WIDE.U32 R2, R5, 0x4, R2 ;  /* 0x0000000405027825 */ /* 0x001fca00078e0002 */
[----:B------:R-:W-:-:S07]  /*0710*/  MOV R5, R3 ;  /* 0x0000000300057202 */ /* 0x000fce0000000f00 */
.L_x_18:
[----:B------:R-:W-:-:S06]  /*0720*/  MOV R3, R5 ;  /* 0x0000000500037202 */ /* 0x000fcc0000000f00 */
[----:B------:R0:W2:Y:S01]  /*0730*/  LDG.E.CONSTANT R3, desc[UR6][R2.64] ;  /* 0x0000000602037981 */ /* 0x0000a2000c1e9900 */
[----:B------:R-:W-:-:S04]  /*0740*/  IADD3 R6, PT, PT, R6, 0x1, RZ ;  /* 0x0000000106067810 */ /* 0x000fc80007ffe0ff */
[----:B------:R-:W-:Y:S02]  /*0750*/  ISETP.NE.AND P0, PT, R6, RZ, PT ;  /* 0x000000ff0600720c */ /* 0x000fe40003f05270 */
[----:B0-----:R-:W-:-:S04]  /*0760*/  IADD3 R2, P1, PT, R2, 0x400, RZ ;  /* 0x0000040002027810 */ /* 0x001fc80007f3e0ff */
[----:B------:R-:W-:Y:S01]  /*0770*/  IADD3.X R5, PT, PT, RZ, R5, RZ, P1, !PT ;  /* 0x00000005ff057210 */ /* 0x000fe20000ffe4ff */
[----:B--2---:R-:W-:-:S06]  /*0780*/  FADD R4, R3, R4 ;  /* 0x0000000403047221 */ /* 0x004fcc0000000000 */
[----:B------:R-:W-:Y:S05]  /*0790*/  @P0 BRA `(.L_x_18) ;  /* 0xfffffffc00e00947 */ /* 0x000fea000383ffff */
.L_x_10:
[----:B------:R-:W-:Y:S05]  /*07a0*/  BSYNC.RECONVERGENT B0 ;  /* 0x0000000000007941 */ /* 0x000fea0003800200 */
.L_x_9:
        /* <DEDUP_REMOVED lines=34> */
[----:B-1----:R-:W-:-:S05]  /*09d0*/  FADD R7, R6, R7 ;  /* 0x0000000706077221 */ /* 0x002fca0000000000 */
[----:B--2---:R-:W-:Y:S01]  /*09e0*/  STG.E desc[UR6][R2.64], R7 ;  /* 0x0000000702007986 */ /* 0x004fe2000c101906 */
[----:B------:R-:W-:Y:S05]  /*09f0*/  EXIT ;  /* 0x000000000000794d */ /* 0x000fea0003800000 */
.L_x_19:
        /* <DEDUP_REMOVED lines=16> */
.L_x_23:


//--------------------- .text._Z12reduce_basicILi256EEvPKfiPf --------------------------
	.section	.text._Z12reduce_basicILi256EEvPKfiPf,"ax",@progbits
	.align	128
        .global         _Z12reduce_basicILi256EEvPKfiPf
        .type           _Z12reduce_basicILi256EEvPKfiPf,@function
        .size           _Z12reduce_basicILi256EEvPKfiPf,(.L_x_24 - _Z12reduce_basicILi256EEvPKfiPf)
        .other          _Z12reduce_basicILi256EEvPKfiPf,@"STO_CUDA_ENTRY STV_DEFAULT"
_Z12reduce_basicILi256EEvPKfiPf:
.text._Z12reduce_basicILi256EEvPKfiPf:
        /* <DEDUP_REMOVED lines=17> */
[----:B0-----:R-:W-:Y:S01]  /*0110*/  ULEA UR4, UR5, UR4, 0x18 ;  /* 0x0000000405047291 */ /* 0x001fe2000f8ec0ff */
[----:B--2---:R-:W-:-:S05]  /*0120*/  @!P1 FADD R2, RZ, R6 ;  /* 0x00000006ff029221 */ /* 0x004fca0000000000 */
[C---:B------:R-:W-:Y:S02]  /*0130*/  LEA R6, R3.reuse, UR4, 0x2 ;  /* 0x0000000403067c11 */ /* 0x040fe4000f8e10ff */
[----:B------:R-:W-:Y:S01]  /*0140*/  ISETP.GT.U32.AND P1, PT, R3, 0x3f, PT ;  /* 0x0000003f0300780c */ /* 0x000fe20003f24070 */
[----:B---3--:R-:W-:-:S03]  /*0150*/  @!P2 FADD R2, R2, R7 ;  /* 0x000000070202a221 */ /* 0x008fc60000000000 */
[C---:B------:R-:W-:Y:S02]  /*0160*/  @!P0 LEA R7, R3.reuse, R6, 0x2 ;  /* 0x0000000603078211 */ /* 0x040fe400078e10ff */
[----:B------:R-:W-:Y:S01]  /*0170*/  STS [R6], R2 ;  /* 0x0000000206007388 */ /* 0x000fe20000000800 */
[----:B------:R-:W-:Y:S06]  /*0180*/  BAR.SYNC.DEFER_BLOCKING 0x0 ;  /* 0x0000000000007b1d */ /* 0x000fec0000010000 */
[----:B------:R-:W-:Y:S04]  /*0190*/  @!P0 LDS R4, [R7+0x4] ;  /* 0x0000040007048984 */ /* 0x000fe80000000800 */
[----:B------:R-:W0:Y:S02]  /*01a0*/  @!P0 LDS R5, [R7] ;  /* 0x0000000007058984 */ /* 0x000e240000000800 */
[----:B0-----:R-:W-:Y:S01]  /*01b0*/  @!P0 FADD R4, R4, R5 ;  /* 0x0000000504048221 */ /* 0x001fe20000000000 */
[----:B------:R-:W-:-:S04]  /*01c0*/  @!P1 IMAD R5, R3, 0xc, R6 ;  /* 0x0000000c03059824 */ /* 0x000fc800078e0206 */
[----:B------:R-:W-:Y:S01]  /*01d0*/  @!P0 STS [R7], R4 ;  /* 0x0000000407008388 */ /* 0x000fe20000000800 */
[----:B------:R-:W-:Y:S01]  /*01e0*/  BAR.SYNC.DEFER_BLOCKING 0x0 ;  /* 0x0000000000007b1d */ /* 0x000fe20000010000 */
[----:B------:R-:W-:-:S13]  /*01f0*/  ISETP.GT.U32.AND P0, PT, R3, 0x1f, PT ;  /* 0x0000001f0300780c */ /* 0x000fda0003f04070 */
[----:B------:R-:W-:Y:S01]  /*0200*/  @!P0 IMAD R2, R3, 0x1c, R6 ;  /* 0x0000001c03028824 */ /* 0x000fe200078e0206 */
[----:B------:R-:W-:Y:S04]  /*0210*/  @!P1 LDS R8, [R5+0x8] ;  /* 0x0000080005089984 */ /* 0x000fe80000000800 */
[----:B------:R-:W0:Y:S02]  /*0220*/  @!P1 LDS R9, [R5] ;  /* 0x0000000005099984 */ /* 0x000e240000000800 */
[----:B0-----:R-:W-:-:S05]  /*0230*/  @!P1 FADD R8, R8, R9 ;  /* 0x0000000908089221 */ /* 0x001fca0000000000 */
        /* <DEDUP_REMOVED lines=30> */
[----:B------:R-:W-:-:S05]  /*0420*/  ISETP.NE.AND P1, PT, R3, RZ, PT ;  /* 0x000000ff0300720c */ /* 0x000fca0003f25270 */
[----:B------:R-:W-:Y:S04]  /*0430*/  @!P0 LDS R4, [R6+0x100] ;  /* 0x0001000006048984 */ /* 0x000fe80000000800 */
[----:B------:R-:W0:Y:S02]  /*0440*/  @!P0 LDS R7, [R6] ;  /* 0x0000000006078984 */ /* 0x000e240000000800 */
[----:B0-----:R-:W-:-:S05]  /*0450*/  @!P0 FADD R7, R4, R7 ;  /* 0x0000000704078221 */ /* 0x001fca0000000000 */
[----:B------:R-:W-:Y:S01]  /*0460*/  @!P0 STS [R6], R7 ;  /* 0x0000000706008388 */ /* 0x000fe20000000800 */
[----:B------:R-:W-:Y:S06]  /*0470*/  BAR.SYNC.DEFER_BLOCKING 0x0 ;  /* 0x0000000000007b1d */ /* 0x000fec0000010000 */
[----:B------:R-:W-:Y:S04]  /*0480*/  @!P1 LDS R3, [UR4+0x200] ;  /* 0x00020004ff039984 */ /* 0x000fe80008000800 */
[----:B------:R-:W0:Y:S02]  /*0490*/  @!P1 LDS R4, [UR4] ;  /* 0x00000004ff049984 */ /* 0x000e240008000800 */
[----:B0-----:R-:W-:-:S05]  /*04a0*/  @!P1 FADD R3, R3, R4 ;  /* 0x0000000403039221 */ /* 0x001fca0000000000 */
[----:B------:R0:W-:Y:S01]  /*04b0*/  @!P1 STS [UR4], R3 ;  /* 0x00000003ff009988 */ /* 0x0001e20008000804 */
[----:B------:R-:W-:Y:S06]  /*04c0*/  BAR.SYNC.DEFER_BLOCKING 0x0 ;  /* 0x0000000000007b1d */ /* 0x000fec0000010000 */
[----:B------:R-:W-:Y:S05]  /*04d0*/  @P1 EXIT ;  /* 0x000000000000194d */ /* 0x000fea0003800000 */
[----:B------:R-:W1:Y:S01]  /*04e0*/  LDS R5, [UR4] ;  /* 0x00000004ff057984 */ /* 0x000e620008000800 */
[----:B0-----:R-:W0:Y:S02]  /*04f0*/  LDC.64 R2, c[0x0][0x390] ;  /* 0x0000e400ff027b82 */ /* 0x001e240000000a00 */
[----:B0-----:R-:W-:-:S05]  /*0500*/  IMAD.WIDE.U32 R2, R0, 0x4, R2 ;  /* 0x0000000400027825 */ /* 0x001fca00078e0002 */
[----:B-1----:R-:W-:Y:S01]  /*0510*/  STG.E desc[UR6][R2.64], R5 ;  /* 0x0000000502007986 */ /* 0x002fe2000c101906 */
[----:B------:R-:W-:Y:S05]  /*0520*/  EXIT ;  /* 0x000000000000794d */ /* 0x000fea0003800000 */
.L_x_20:
        /* <DEDUP_REMOVED lines=13> */
.L_x_24:


//--------------------- .nv.shared._Z26reduce_segmented_coarsenedILi256EEvPKfiPf --------------------------
	.section	.nv.shared._Z26reduce_segmented_coarsenedILi256EEvPKfiPf,"aw",@nobits
	.sectionflags	@""
	.align	4
.nv.shared._Z26reduce_segmented_coarsenedILi256EEvPKfiPf:
	.zero		2048


//--------------------- .nv.shared.reserved.0     --------------------------
	.section	.nv.shared.reserved.0,"aw",@nobits
	.weak		__nv_reservedSMEM_offset_0_alias
	.size		__nv_reservedSMEM_offset_0_alias, 0, 64
	.other		__nv_reservedSMEM_offset_0_alias,@"STO_CUDA_RESERVED_SHARED STV_DEFAULT"
__nv_reservedSMEM_offset_0_alias:
	.zero		0
	.zero		64


//--------------------- .nv.shared._Z16reduce_optimizedILi256EEvPKfiPf --------------------------
	.section	.nv.shared._Z16reduce_optimizedILi256EEvPKfiPf,"aw",@nobits
	.sectionflags	@""
	.align	4
.nv.shared._Z16reduce_optimizedILi256EEvPKfiPf:
	.zero		2048


//--------------------- .nv.shared._Z15finalize_reduceILi256EEvPKfiPf --------------------------
	.section	.nv.shared._Z15finalize_reduceILi256EEvPKfiPf,"aw",@nobits
	.sectionflags	@""
	.align	4
.nv.shared._Z15finalize_reduceILi256EEvPKfiPf:
	.zero		2048


//--------------------- .nv.shared._Z12reduce_basicILi256EEvPKfiPf --------------------------
	.section	.nv.shared._Z12reduce_basicILi256EEvPKfiPf,"aw",@nobits
	.sectionflags	@""
	.align	4
.nv.shared._Z12reduce_basicILi256EEvPKfiPf:
	.zero		2048


//--------------------- .nv.constant0._Z26reduce_segmented_coarsenedILi256EEvPKfiPf --------------------------
	.section	.nv.constant0._Z26reduce_segmented_coarsenedILi256EEvPKfiPf,"a",@progbits
	.sectionflags	@""
	.align	4
.nv.constant0._Z26reduce_segmented_coarsenedILi256EEvPKfiPf:
	.zero		920


//--------------------- .nv.constant0._Z16reduce_optimizedILi256EEvPKfiPf --------------------------
	.section	.nv.constant0._Z16reduce_optimizedILi256EEvPKfiPf,"a",@progbits
	.sectionflags	@""
	.align	4
.nv.constant0._Z16reduce_optimizedILi256EEvPKfiPf:
	.zero		920


//--------------------- .nv.constant0._Z15finalize_reduceILi256EEvPKfiPf --------------------------
	.section	.nv.constant0._Z15finalize_reduceILi256EEvPKfiPf,"a",@progbits
	.sectionflags	@""
	.align	4
.nv.constant0._Z15finalize_reduceILi256EEvPKfiPf:
	.zero		920


//--------------------- .nv.constant0._Z12reduce_basicILi256EEvPKfiPf --------------------------
	.section	.nv.constant0._Z12reduce_basicILi256EEvPKfiPf,"a",@progbits
	.sectionflags	@""
	.align	4
.nv.constant0._Z12reduce_basicILi256EEvPKfiPf:
	.zero		920


//--------------------- SYMBOLS --------------------------

	.type		.nv.reservedSmem.offset0,@object
	.size		.nv.reservedSmem.offset0,0x4
	.type		.nv.reservedSmem.cap,@object
	.size		.nv.reservedSmem.cap,0x4
